// auto-generated by cutlass_sweep.gemm — config: {"arch": "sm_90", "cluster_m": 2, "cluster_n": 2, "dtype": "int8", "stages": 4, "tile_k": 128, "tile_m": 128, "tile_n": 128}
#include "cutlass/cutlass.h"
#include "cutlass/gemm/collective/collective_builder.hpp"
#include "cutlass/gemm/device/gemm_universal_adapter.h"
#include "cutlass/gemm/kernel/gemm_universal.hpp"
#include "cutlass/epilogue/collective/collective_builder.hpp"

using ElemA = int8_t;
using ElemB = int8_t;
using ElemCD = int8_t;
using Acc  = int32_t;
using TileShape    = cute::Shape<cute::_128, cute::_128, cute::_128>;
using ClusterShape = cute::Shape<cute::_2, cute::_2, cute::_1>;

using CollectiveEpilogue = typename cutlass::epilogue::collective::CollectiveBuilder<
    cutlass::arch::Sm90, cutlass::arch::OpClassTensorOp,
    TileShape, ClusterShape,
    cutlass::epilogue::collective::EpilogueTileAuto,
    Acc, Acc,
    ElemCD, cutlass::layout::RowMajor, 128 / cutlass::sizeof_bits<ElemCD>::value,
    ElemCD, cutlass::layout::RowMajor, 128 / cutlass::sizeof_bits<ElemCD>::value,
    cutlass::epilogue::collective::EpilogueScheduleAuto
  >::CollectiveOp;

using CollectiveMainloop = typename cutlass::gemm::collective::CollectiveBuilder<
    cutlass::arch::Sm90, cutlass::arch::OpClassTensorOp,
    ElemA, cutlass::layout::RowMajor, 128 / cutlass::sizeof_bits<ElemA>::value,
    ElemB, cutlass::layout::ColumnMajor, 128 / cutlass::sizeof_bits<ElemB>::value,
    Acc,
    TileShape, ClusterShape,
    cutlass::gemm::collective::StageCount<4>,
    cutlass::gemm::collective::KernelScheduleAuto
  >::CollectiveOp;

using GemmKernel = cutlass::gemm::kernel::GemmUniversal<
    cute::Shape<int,int,int,int>,
    CollectiveMainloop,
    CollectiveEpilogue
>;
using Gemm = cutlass::gemm::device::GemmUniversalAdapter<GemmKernel>;

// Force the device kernel symbol into the cubin without needing a host main.
auto* _anchor = &cutlass::device_kernel<GemmKernel>;


// ===== COMPILED SASS (sm_90a) =====

	.target	sm_90a

	.elftype	@"ET_EXEC"


//--------------------- .note.nv.tkinfo           --------------------------
	.section	.note.nv.tkinfo,"",@"SHT_NOTE"
	.sectionflags	@"SHF_NOTE_NV_TKINFO"
	.tkinfo
        /*0018*/ 	.word	0x00000002
        /*0030*/ 	.string	""
        /*0030*/ 	.string	"ptxas"
        /*0030*/ 	.string	"Cuda compilation tools, release 13.0, V13.0.88"
        /*0030*/ 	.string	"Build cuda_13.0.r13.0/compiler.36424714_0"
        /*0030*/ 	.string	"-arch sm_90a -m 64 "



//--------------------- .note.nv.cuinfo           --------------------------
	.section	.note.nv.cuinfo,"",@"SHT_NOTE"
	.sectionflags	@"SHF_NOTE_NV_CUINFO"
        /*0018*/ 	.short	0x0002
        /*001a*/ 	.short	0x005a
        /*001c*/ 	.short	0x0082
	.zero		2


//--------------------- .nv.info                  --------------------------
	.section	.nv.info,"",@"SHT_CUDA_INFO"
	.align	4


	//----- nvinfo : EIATTR_REGCOUNT
	.align		4
        /*0000*/ 	.byte	0x04, 0x2f
        /*0002*/ 	.short	(.L_15 - .L_14)
	.align		4
.L_14:
        /*0004*/ 	.word	index@(_ZN7cutlass13device_kernelINS_4gemm6kernel13GemmUniversalIN4cute5tupleIJiiiiEEENS1_10collective13CollectiveMmaINS1_34MainloopSm90TmaGmmaWarpSpecializedILi4ENS5_IJNS4_1CILi2EEESB_NSA_ILi1EEEEEENS1_35KernelTmaWarpSpecializedCooperativeEEENS5_IJNSA_ILi128EEESG_SG_EEEaNS5_IJlSC_lEEEaSI_NS4_8TiledMMAINS4_8MMA_AtomIJNS4_4SM904GMMA27MMA_64x128x32_S32S8S8_SS_TNEEEENS4_6LayoutINS5_IJSB_SC_SC_EEENS5_IJSC_NSA_ILi0EEESR_EEEEENS5_IJNS4_10UnderscoreESU_SU_EEEEENS4_23SM90_TMA_LOAD_MULTICASTENS4_14ComposedLayoutINS4_7SwizzleILi3ELi4ELi3EEENS4_18smem_ptr_flag_bitsILi8EEENSP_INS5_IJNSA_ILi8EEESG_EEENS5_IJSG_SC_EEEEEEEvNS4_8identityESX_S17_vS18_EENS_8epilogue10collective6detail29Sm90TmaWarpSpecializedAdapterINS1B_15DefaultEpilogueIaSI_SI_NS1A_6thread17LinearCombinationIaLi1EiiLNS1F_9ScaleType4KindE0ELNS_15FloatRoundStyleE2EaEENS1_15EpilogueDefaultEEEEEvvEEEEvNT_6ParamsE)
        /*0008*/ 	.word	0x000000a8


	//----- nvinfo : EIATTR_FRAME_SIZE
	.align		4
.L_15:
        /*000c*/ 	.byte	0x04, 0x11
        /*000e*/ 	.short	(.L_17 - .L_16)
	.align		4
.L_16:
        /*0010*/ 	.word	index@(_ZN7cutlass13device_kernelINS_4gemm6kernel13GemmUniversalIN4cute5tupleIJiiiiEEENS1_10collective13CollectiveMmaINS1_34MainloopSm90TmaGmmaWarpSpecializedILi4ENS5_IJNS4_1CILi2EEESB_NSA_ILi1EEEEEENS1_35KernelTmaWarpSpecializedCooperativeEEENS5_IJNSA_ILi128EEESG_SG_EEEaNS5_IJlSC_lEEEaSI_NS4_8TiledMMAINS4_8MMA_AtomIJNS4_4SM904GMMA27MMA_64x128x32_S32S8S8_SS_TNEEEENS4_6LayoutINS5_IJSB_SC_SC_EEENS5_IJSC_NSA_ILi0EEESR_EEEEENS5_IJNS4_10UnderscoreESU_SU_EEEEENS4_23SM90_TMA_LOAD_MULTICASTENS4_14ComposedLayoutINS4_7SwizzleILi3ELi4ELi3EEENS4_18smem_ptr_flag_bitsILi8EEENSP_INS5_IJNSA_ILi8EEESG_EEENS5_IJSG_SC_EEEEEEEvNS4_8identityESX_S17_vS18_EENS_8epilogue10collective6detail29Sm90TmaWarpSpecializedAdapterINS1B_15DefaultEpilogueIaSI_SI_NS1A_6thread17LinearCombinationIaLi1EiiLNS1F_9ScaleType4KindE0ELNS_15FloatRoundStyleE2EaEENS1_15EpilogueDefaultEEEEEvvEEEEvNT_6ParamsE)
        /*0014*/ 	.word	0x00000000


	//----- nvinfo : EIATTR_MIN_STACK_SIZE
	.align		4
.L_17:
        /*0018*/ 	.byte	0x04, 0x12
        /*001a*/ 	.short	(.L_19 - .L_18)
	.align		4
.L_18:
        /*001c*/ 	.word	index@(_ZN7cutlass13device_kernelINS_4gemm6kernel13GemmUniversalIN4cute5tupleIJiiiiEEENS1_10collective13CollectiveMmaINS1_34MainloopSm90TmaGmmaWarpSpecializedILi4ENS5_IJNS4_1CILi2EEESB_NSA_ILi1EEEEEENS1_35KernelTmaWarpSpecializedCooperativeEEENS5_IJNSA_ILi128EEESG_SG_EEEaNS5_IJlSC_lEEEaSI_NS4_8TiledMMAINS4_8MMA_AtomIJNS4_4SM904GMMA27MMA_64x128x32_S32S8S8_SS_TNEEEENS4_6LayoutINS5_IJSB_SC_SC_EEENS5_IJSC_NSA_ILi0EEESR_EEEEENS5_IJNS4_10UnderscoreESU_SU_EEEEENS4_23SM90_TMA_LOAD_MULTICASTENS4_14ComposedLayoutINS4_7SwizzleILi3ELi4ELi3EEENS4_18smem_ptr_flag_bitsILi8EEENSP_INS5_IJNSA_ILi8EEESG_EEENS5_IJSG_SC_EEEEEEEvNS4_8identityESX_S17_vS18_EENS_8epilogue10collective6detail29Sm90TmaWarpSpecializedAdapterINS1B_15DefaultEpilogueIaSI_SI_NS1A_6thread17LinearCombinationIaLi1EiiLNS1F_9ScaleType4KindE0ELNS_15FloatRoundStyleE2EaEENS1_15EpilogueDefaultEEEEEvvEEEEvNT_6ParamsE)
        /*0020*/ 	.word	0x00000000
.L_19:


//--------------------- .nv.compat                --------------------------
	.section	.nv.compat,"",@"SHT_CUDA_COMPAT_INFO"
	.align	4
        /*0000*/ 	.byte	0x02, 0x09, 0x01, 0x00, 0x02, 0x02, 0x04, 0x00, 0x02, 0x05, 0x05, 0x00, 0x03, 0x07, 0x01, 0x01
        /*0010*/ 	.byte	0x02, 0x03, 0x01, 0x00, 0x02, 0x06, 0x01, 0x00, 0x04, 0x0b, 0x08, 0x00, 0x00, 0x00, 0x00, 0x00
        /*0020*/ 	.byte	0x00, 0x00, 0x00, 0x00


//--------------------- .nv.info._ZN7cutlass13device_kernelINS_4gemm6kernel13GemmUniversalIN4cute5tupleIJiiiiEEENS1_10collective13CollectiveMmaINS1_34MainloopSm90TmaGmmaWarpSpecializedILi4ENS5_IJNS4_1CILi2EEESB_NSA_ILi1EEEEEENS1_35KernelTmaWarpSpecializedCooperativeEEENS5_IJNSA_ILi128EEESG_SG_EEEaNS5_IJlSC_lEEEaSI_NS4_8TiledMMAINS4_8MMA_AtomIJNS4_4SM904GMMA27MMA_64x128x32_S32S8S8_SS_TNEEEENS4_6LayoutINS5_IJSB_SC_SC_EEENS5_IJSC_NSA_ILi0EEESR_EEEEENS5_IJNS4_10UnderscoreESU_SU_EEEEENS4_23SM90_TMA_LOAD_MULTICASTENS4_14ComposedLayoutINS4_7SwizzleILi3ELi4ELi3EEENS4_18smem_ptr_flag_bitsILi8EEENSP_INS5_IJNSA_ILi8EEESG_EEENS5_IJSG_SC_EEEEEEEvNS4_8identityESX_S17_vS18_EENS_8epilogue10collective6detail29Sm90TmaWarpSpecializedAdapterINS1B_15DefaultEpilogueIaSI_SI_NS1A_6thread17LinearCombinationIaLi1EiiLNS1F_9ScaleType4KindE0ELNS_15FloatRoundStyleE2EaEENS1_15EpilogueDefaultEEEEEvvEEEEvNT_6ParamsE --------------------------
	.section	.nv.info._ZN7cutlass13device_kernelINS_4gemm6kernel13GemmUniversalIN4cute5tupleIJiiiiEEENS1_10collective13CollectiveMmaINS1_34MainloopSm90TmaGmmaWarpSpecializedILi4ENS5_IJNS4_1CILi2EEESB_NSA_ILi1EEEEEENS1_35KernelTmaWarpSpecializedCooperativeEEENS5_IJNSA_ILi128EEESG_SG_EEEaNS5_IJlSC_lEEEaSI_NS4_8TiledMMAINS4_8MMA_AtomIJNS4_4SM904GMMA27MMA_64x128x32_S32S8S8_SS_TNEEEENS4_6LayoutINS5_IJSB_SC_SC_EEENS5_IJSC_NSA_ILi0EEESR_EEEEENS5_IJNS4_10UnderscoreESU_SU_EEEEENS4_23SM90_TMA_LOAD_MULTICASTENS4_14ComposedLayoutINS4_7SwizzleILi3ELi4ELi3EEENS4_18smem_ptr_flag_bitsILi8EEENSP_INS5_IJNSA_ILi8EEESG_EEENS5_IJSG_SC_EEEEEEEvNS4_8identityESX_S17_vS18_EENS_8epilogue10collective6detail29Sm90TmaWarpSpecializedAdapterINS1B_15DefaultEpilogueIaSI_SI_NS1A_6thread17LinearCombinationIaLi1EiiLNS1F_9ScaleType4KindE0ELNS_15FloatRoundStyleE2EaEENS1_15EpilogueDefaultEEEEEvvEEEEvNT_6ParamsE,"",@"SHT_CUDA_INFO"
	.sectionflags	@""
	.align	4


	//----- nvinfo : EIATTR_CUDA_API_VERSION
	.align		4
        /*0000*/ 	.byte	0x04, 0x37
        /*0002*/ 	.short	(.L_21 - .L_20)
.L_20:
        /*0004*/ 	.word	0x00000082


	//----- nvinfo : EIATTR_KPARAM_INFO
	.align		4
.L_21:
        /*0008*/ 	.byte	0x04, 0x17
        /*000a*/ 	.short	(.L_23 - .L_22)
.L_22:
        /*000c*/ 	.word	0x00000000
        /*0010*/ 	.short	0x0000
        /*0012*/ 	.short	0x0070
        /*0014*/ 	.byte	0x00, 0xf0, 0x01, 0x10


	//----- nvinfo : EIATTR_SPARSE_MMA_MASK
	.align		4
.L_23:
        /*0018*/ 	.byte	0x03, 0x50
        /*001a*/ 	.short	0x0000


	//----- nvinfo : EIATTR_MAXREG_COUNT
	.align		4
        /*001c*/ 	.byte	0x03, 0x1b
        /*001e*/ 	.short	0x00a8


	//----- nvinfo : EIATTR_NUM_BARRIERS
	.align		4
        /*0020*/ 	.byte	0x02, 0x4c
        /*0022*/ 	.byte	0x01
	.zero		1


	//----- nvinfo : EIATTR_EXTERNS
	.align		4
        /*0024*/ 	.byte	0x04, 0x0f
        /*0026*/ 	.short	(.L_25 - .L_24)


	//   ....[0]....
	.align		4
.L_24:
        /*0028*/ 	.word	index@(__assertfail)


	//----- nvinfo : EIATTR_MERCURY_ISA_VERSION
	.align		4
.L_25:
        /*002c*/ 	.byte	0x03, 0x5f
        /*002e*/ 	.short	0x0101


	//----- nvinfo : EIATTR_INT_WARP_WIDE_INSTR_OFFSETS
	.align		4
        /*0030*/ 	.byte	0x04, 0x31
        /*0032*/ 	.short	(.L_27 - .L_26)


	//   ....[0]....
.L_26:
        /*0034*/ 	.word	0x00000480


	//   ....[1]....
        /*0038*/ 	.word	0x000004b0


	//   ....[2]....
        /*003c*/ 	.word	0x000006a0


	//   ....[3]....
        /*0040*/ 	.word	0x00001ee0


	//----- nvinfo : EIATTR_COOP_GROUP_MASK_REGIDS
	.align		4
.L_27:
        /*0044*/ 	.byte	0x04, 0x29
        /*0046*/ 	.short	(.L_29 - .L_28)


	//   ....[0]....
.L_28:
        /*0048*/ 	.word	0xffffffff


	//   ....[1]....
        /*004c*/ 	.word	0xffffffff


	//   ....[2]....
        /*0050*/ 	.word	0xffffffff


	//   ....[3]....
        /*0054*/ 	.word	0xffffffff


	//   ....[4]....
        /*0058*/ 	.word	0xffffffff


	//   ....[5]....
        /*005c*/ 	.word	0xffffffff


	//----- nvinfo : EIATTR_COOP_GROUP_INSTR_OFFSETS
	.align		4
.L_29:
        /*0060*/ 	.byte	0x04, 0x28
        /*0062*/ 	.short	(.L_31 - .L_30)


	//   ....[0]....
.L_30:
        /*0064*/ 	.word	0x00000060


	//   ....[1]....
        /*0068*/ 	.word	0x00000070


	//   ....[2]....
        /*006c*/ 	.word	0x00000130


	//   ....[3]....
        /*0070*/ 	.word	0x000002d0


	//   ....[4]....
        /*0074*/ 	.word	0x00000800


	//   ....[5]....
        /*0078*/ 	.word	0x00001450


	//----- nvinfo : EIATTR_REG_RECONFIG
	.align		4
.L_31:
        /*007c*/ 	.byte	0x01, 0x54
	.zero		2


	//----- nvinfo : EIATTR_SYSCALL_OFFSETS
	.align		4
        /*0080*/ 	.byte	0x04, 0x46
        /*0082*/ 	.short	(.L_33 - .L_32)


	//   ....[0]....
.L_32:
        /*0084*/ 	.word	0x00001640


	//----- nvinfo : EIATTR_MBARRIER_INSTR_OFFSETS
	.align		4
.L_33:
        /*0088*/ 	.byte	0x04, 0x39
        /*008a*/ 	.short	(.L_35 - .L_34)


	//   ....[0]....
.L_34:
        /*008c*/ 	.word	0x00000230
        /*0090*/ 	.word	0x000000ff
        /*0094*/ 	.word	0x00000000
        /*0098*/ 	.short	0x0100
        /*009a*/ 	.byte	0x08
	.zero		1


	//   ....[1]....
        /*009c*/ 	.word	0x00000240
        /*00a0*/ 	.word	0x000000ff
        /*00a4*/ 	.word	0x00000020
        /*00a8*/ 	.short	0x0100
        /*00aa*/ 	.byte	0x08
	.zero		1


	//   ....[2]....
        /*00ac*/ 	.word	0x00000250
        /*00b0*/ 	.word	0x000000ff
        /*00b4*/ 	.word	0x00000008
        /*00b8*/ 	.short	0x0100
        /*00ba*/ 	.byte	0x08
	.zero		1


	//   ....[3]....
        /*00bc*/ 	.word	0x00000260
        /*00c0*/ 	.word	0x000000ff
        /*00c4*/ 	.word	0x00000028
        /*00c8*/ 	.short	0x0100
        /*00ca*/ 	.byte	0x08
	.zero		1


	//   ....[4]....
        /*00cc*/ 	.word	0x00000270
        /*00d0*/ 	.word	0x000000ff
        /*00d4*/ 	.word	0x00000010
        /*00d8*/ 	.short	0x0100
        /*00da*/ 	.byte	0x08
	.zero		1


	//   ....[5]....
        /*00dc*/ 	.word	0x00000280
        /*00e0*/ 	.word	0x000000ff
        /*00e4*/ 	.word	0x00000030
        /*00e8*/ 	.short	0x0100
        /*00ea*/ 	.byte	0x08
	.zero		1


	//   ....[6]....
        /*00ec*/ 	.word	0x00000290
        /*00f0*/ 	.word	0x000000ff
        /*00f4*/ 	.word	0x00000018
        /*00f8*/ 	.short	0x0100
        /*00fa*/ 	.byte	0x08
	.zero		1


	//   ....[7]....
        /*00fc*/ 	.word	0x000002a0
        /*0100*/ 	.word	0x000000ff
        /*0104*/ 	.word	0x00000038
        /*0108*/ 	.short	0x0100
        /*010a*/ 	.byte	0x08
	.zero		1


	//   ....[8]....
        /*010c*/ 	.word	0x00000710
        /*0110*/ 	.word	0x000000ff
        /*0114*/ 	.word	0x00000050
        /*0118*/ 	.short	0x0100
        /*011a*/ 	.byte	0x06
	.zero		1


	//   ....[9]....
        /*011c*/ 	.word	0x000007a0
        /*0120*/ 	.word	0x000000ff
        /*0124*/ 	.word	0x00000058
        /*0128*/ 	.short	0x0100
        /*012a*/ 	.byte	0x06
	.zero		1


	//   ....[10]....
        /*012c*/ 	.word	0x00001710
        /*0130*/ 	.word	0x00000003
        /*0134*/ 	.word	0x00000000
        /*0138*/ 	.short	0x010a
        /*013a*/ 	.byte	0x3f
	.zero		1


	//   ....[11]....
        /*013c*/ 	.word	0x00001770
        /*0140*/ 	.word	0x00000003
        /*0144*/ 	.word	0x00000000
        /*0148*/ 	.short	0x010a
        /*014a*/ 	.byte	0x3f
	.zero		1


	//   ....[12]....
        /*014c*/ 	.word	0x00001af0
        /*0150*/ 	.word	0x00000005
        /*0154*/ 	.word	0x00000000
        /*0158*/ 	.short	0x010a
        /*015a*/ 	.byte	0x3f
	.zero		1


	//   ....[13]....
        /*015c*/ 	.word	0x00001b30
        /*0160*/ 	.word	0x00000005
        /*0164*/ 	.word	0x00000000
        /*0168*/ 	.short	0x010a
        /*016a*/ 	.byte	0x3f
	.zero		1


	//   ....[14]....
        /*016c*/ 	.word	0x00001d90
        /*0170*/ 	.word	0x00000004
        /*0174*/ 	.word	0x00000000
        /*0178*/ 	.short	0x0101
        /*017a*/ 	.byte	0x3f
	.zero		1


	//   ....[15]....
        /*017c*/ 	.word	0x00001f50
        /*0180*/ 	.word	0x00000000
        /*0184*/ 	.word	0x00000000
        /*0188*/ 	.short	0x0101
        /*018a*/ 	.byte	0x3f
	.zero		1


	//   ....[16]....
        /*018c*/ 	.word	0x00006350
        /*0190*/ 	.word	0x00000014
        /*0194*/ 	.word	0x00000020
        /*0198*/ 	.short	0x010a
        /*019a*/ 	.byte	0x3f
	.zero		1


	//   ....[17]....
        /*019c*/ 	.word	0x00006700
        /*01a0*/ 	.word	0x00000004
        /*01a4*/ 	.word	0x00000058
        /*01a8*/ 	.short	0x0101
        /*01aa*/ 	.byte	0x3f
	.zero		1


	//   ....[18]....
        /*01ac*/ 	.word	0x00006e20
        /*01b0*/ 	.word	0x00000005
        /*01b4*/ 	.word	0x00000000
        /*01b8*/ 	.short	0x010a
        /*01ba*/ 	.byte	0x3f
	.zero		1


	//   ....[19]....
        /*01bc*/ 	.word	0x00006ea0
        /*01c0*/ 	.word	0x00000007
        /*01c4*/ 	.word	0x00000000
        /*01c8*/ 	.short	0x010a
        /*01ca*/ 	.byte	0x3f
	.zero		1


	//   ....[20]....
        /*01cc*/ 	.word	0x00006f30
        /*01d0*/ 	.word	0x00000006
        /*01d4*/ 	.word	0x00000000
        /*01d8*/ 	.short	0x010a
        /*01da*/ 	.byte	0x3f
	.zero		1


	//   ....[21]....
        /*01dc*/ 	.word	0x00006fc0
        /*01e0*/ 	.word	0x00000003
        /*01e4*/ 	.word	0x00000000
        /*01e8*/ 	.short	0x010a
        /*01ea*/ 	.byte	0x3f
	.zero		1


	//   ....[22]....
        /*01ec*/ 	.word	0x00007020
        /*01f0*/ 	.word	0x00000003
        /*01f4*/ 	.word	0x00000000
        /*01f8*/ 	.short	0x010a
        /*01fa*/ 	.byte	0x3f
	.zero		1


	//   ....[23]....
        /*01fc*/ 	.word	0x00007070
        /*0200*/ 	.word	0x00000005
        /*0204*/ 	.word	0x00000000
        /*0208*/ 	.short	0x010a
        /*020a*/ 	.byte	0x3f
	.zero		1


	//   ....[24]....
        /*020c*/ 	.word	0x00007140
        /*0210*/ 	.word	0x00000014
        /*0214*/ 	.word	0x00000020
        /*0218*/ 	.short	0x010a
        /*021a*/ 	.byte	0x3f
	.zero		1


	//   ....[25]....
        /*021c*/ 	.word	0x00007210
        /*0220*/ 	.word	0x00000005
        /*0224*/ 	.word	0x00000000
        /*0228*/ 	.short	0x010a
        /*022a*/ 	.byte	0x3f
	.zero		1


	//   ....[26]....
        /*022c*/ 	.word	0x00007260
        /*0230*/ 	.word	0x00000007
        /*0234*/ 	.word	0x00000000
        /*0238*/ 	.short	0x010a
        /*023a*/ 	.byte	0x3f
	.zero		1


	//   ....[27]....
        /*023c*/ 	.word	0x000072b0
        /*0240*/ 	.word	0x00000006
        /*0244*/ 	.word	0x00000000
        /*0248*/ 	.short	0x010a
        /*024a*/ 	.byte	0x3f
	.zero		1


	//----- nvinfo : EIATTR_NUM_MBARRIERS
	.align		4
.L_35:
        /*024c*/ 	.byte	0x03, 0x38
        /*024e*/ 	.short	0x000a


	//----- nvinfo : EIATTR_EXIT_INSTR_OFFSETS
	.align		4
        /*0250*/ 	.byte	0x04, 0x1c
        /*0252*/ 	.short	(.L_37 - .L_36)


	//   ....[0]....
.L_36:
        /*0254*/ 	.word	0x000009d0


	//   ....[1]....
        /*0258*/ 	.word	0x000011f0


	//   ....[2]....
        /*025c*/ 	.word	0x000059d0


	//   ....[3]....
        /*0260*/ 	.word	0x00005f30


	//   ....[4]....
        /*0264*/ 	.word	0x00007010


	//----- nvinfo : EIATTR_MAX_THREADS
	.align		4
.L_37:
        /*0268*/ 	.byte	0x04, 0x05
        /*026a*/ 	.short	(.L_39 - .L_38)
.L_38:
        /*026c*/ 	.word	0x00000180
        /*0270*/ 	.word	0x00000001
        /*0274*/ 	.word	0x00000001


	//----- nvinfo : EIATTR_CRS_STACK_SIZE
	.align		4
.L_39:
        /*0278*/ 	.byte	0x04, 0x1e
        /*027a*/ 	.short	(.L_41 - .L_40)
.L_40:
        /*027c*/ 	.word	0x00000000


	//----- nvinfo : EIATTR_CBANK_PARAM_SIZE
	.align		4
.L_41:
        /*0280*/ 	.byte	0x03, 0x19
        /*0282*/ 	.short	0x0470


	//----- nvinfo : EIATTR_PARAM_CBANK
	.align		4
        /*0284*/ 	.byte	0x04, 0x0a
        /*0286*/ 	.short	(.L_43 - .L_42)
	.align		4
.L_42:
        /*0288*/ 	.word	index@(.nv.constant0._ZN7cutlass13device_kernelINS_4gemm6kernel13GemmUniversalIN4cute5tupleIJiiiiEEENS1_10collective13CollectiveMmaINS1_34MainloopSm90TmaGmmaWarpSpecializedILi4ENS5_IJNS4_1CILi2EEESB_NSA_ILi1EEEEEENS1_35KernelTmaWarpSpecializedCooperativeEEENS5_IJNSA_ILi128EEESG_SG_EEEaNS5_IJlSC_lEEEaSI_NS4_8TiledMMAINS4_8MMA_AtomIJNS4_4SM904GMMA27MMA_64x128x32_S32S8S8_SS_TNEEEENS4_6LayoutINS5_IJSB_SC_SC_EEENS5_IJSC_NSA_ILi0EEESR_EEEEENS5_IJNS4_10UnderscoreESU_SU_EEEEENS4_23SM90_TMA_LOAD_MULTICASTENS4_14ComposedLayoutINS4_7SwizzleILi3ELi4ELi3EEENS4_18smem_ptr_flag_bitsILi8EEENSP_INS5_IJNSA_ILi8EEESG_EEENS5_IJSG_SC_EEEEEEEvNS4_8identityESX_S17_vS18_EENS_8epilogue10collective6detail29Sm90TmaWarpSpecializedAdapterINS1B_15DefaultEpilogueIaSI_SI_NS1A_6thread17LinearCombinationIaLi1EiiLNS1F_9ScaleType4KindE0ELNS_15FloatRoundStyleE2EaEENS1_15EpilogueDefaultEEEEEvvEEEEvNT_6ParamsE)
        /*028c*/ 	.short	0x0210
        /*028e*/ 	.short	0x0470


	//----- nvinfo : EIATTR_SW_WAR
	.align		4
.L_43:
        /*0290*/ 	.byte	0x04, 0x36
        /*0292*/ 	.short	(.L_45 - .L_44)
.L_44:
        /*0294*/ 	.word	0x00000008
.L_45:


//--------------------- .nv.callgraph             --------------------------
	.section	.nv.callgraph,"",@"SHT_CUDA_CALLGRAPH"
	.align	4
	.sectionentsize	8
	.align		4
        /*0000*/ 	.word	0x00000000
	.align		4
        /*0004*/ 	.word	0xffffffff
	.align		4
        /*0008*/ 	.word	index@(_ZN7cutlass13device_kernelINS_4gemm6kernel13GemmUniversalIN4cute5tupleIJiiiiEEENS1_10collective13CollectiveMmaINS1_34MainloopSm90TmaGmmaWarpSpecializedILi4ENS5_IJNS4_1CILi2EEESB_NSA_ILi1EEEEEENS1_35KernelTmaWarpSpecializedCooperativeEEENS5_IJNSA_ILi128EEESG_SG_EEEaNS5_IJlSC_lEEEaSI_NS4_8TiledMMAINS4_8MMA_AtomIJNS4_4SM904GMMA27MMA_64x128x32_S32S8S8_SS_TNEEEENS4_6LayoutINS5_IJSB_SC_SC_EEENS5_IJSC_NSA_ILi0EEESR_EEEEENS5_IJNS4_10UnderscoreESU_SU_EEEEENS4_23SM90_TMA_LOAD_MULTICASTENS4_14ComposedLayoutINS4_7SwizzleILi3ELi4ELi3EEENS4_18smem_ptr_flag_bitsILi8EEENSP_INS5_IJNSA_ILi8EEESG_EEENS5_IJSG_SC_EEEEEEEvNS4_8identityESX_S17_vS18_EENS_8epilogue10collective6detail29Sm90TmaWarpSpecializedAdapterINS1B_15DefaultEpilogueIaSI_SI_NS1A_6thread17LinearCombinationIaLi1EiiLNS1F_9ScaleType4KindE0ELNS_15FloatRoundStyleE2EaEENS1_15EpilogueDefaultEEEEEvvEEEEvNT_6ParamsE)
	.align		4
        /*000c*/ 	.word	index@(__assertfail)
	.align		4
        /*0010*/ 	.word	0x00000000
	.align		4
        /*0014*/ 	.word	0xfffffffe
	.align		4
        /*0018*/ 	.word	0x00000000
	.align		4
        /*001c*/ 	.word	0xfffffffd
	.align		4
        /*0020*/ 	.word	0x00000000
	.align		4
        /*0024*/ 	.word	0xfffffffc


//--------------------- .nv.constant4             --------------------------
	.section	.nv.constant4,"a",@progbits
	.align	8
	.align		8
.nv.constant4:
        /*0000*/ 	.dword	__assertfail
	.align		8
        /*0008*/ 	.dword	__unnamed_1
	.align		8
        /*0010*/ 	.dword	_ZN39_INTERNAL_1884b175_4_k_cu_81fb9fd2_53074cuda3std3__45__cpo5beginE
	.align		8
        /*0018*/ 	.dword	_ZN39_INTERNAL_1884b175_4_k_cu_81fb9fd2_53074cuda3std3__45__cpo3endE
	.align		8
        /*0020*/ 	.dword	_ZN39_INTERNAL_1884b175_4_k_cu_81fb9fd2_53074cuda3std3__45__cpo6cbeginE
	.align		8
        /*0028*/ 	.dword	_ZN39_INTERNAL_1884b175_4_k_cu_81fb9fd2_53074cuda3std3__45__cpo4cendE
	.align		8
        /*0030*/ 	.dword	_ZN39_INTERNAL_1884b175_4_k_cu_81fb9fd2_53074cuda3std3__441_GLOBAL__N__1884b175_4_k_cu_81fb9fd2_53076ignoreE
	.align		8
        /*0038*/ 	.dword	_ZN39_INTERNAL_1884b175_4_k_cu_81fb9fd2_53074cuda3std3__419piecewise_constructE
	.align		8
        /*0040*/ 	.dword	_ZN39_INTERNAL_1884b175_4_k_cu_81fb9fd2_53074cuda3std3__48in_placeE
	.align		8
        /*0048*/ 	.dword	_ZN39_INTERNAL_1884b175_4_k_cu_81fb9fd2_53074cuda3std6ranges3__45__cpo4swapE
	.align		8
        /*0050*/ 	.dword	_ZN39_INTERNAL_1884b175_4_k_cu_81fb9fd2_53074cuda3std6ranges3__45__cpo9iter_moveE
	.align		8
        /*0058*/ 	.dword	_ZN39_INTERNAL_1884b175_4_k_cu_81fb9fd2_53074cute7productE
	.align		8
        /*0060*/ 	.dword	_ZN39_INTERNAL_1884b175_4_k_cu_81fb9fd2_53074cute1_E
	.align		8
        /*0068*/ 	.dword	$str$22
	.align		8
        /*0070*/ 	.dword	$str$23


//--------------------- .text._ZN7cutlass13device_kernelINS_4gemm6kernel13GemmUniversalIN4cute5tupleIJiiiiEEENS1_10collective13CollectiveMmaINS1_34MainloopSm90TmaGmmaWarpSpecializedILi4ENS5_IJNS4_1CILi2EEESB_NSA_ILi1EEEEEENS1_35KernelTmaWarpSpecializedCooperativeEEENS5_IJNSA_ILi128EEESG_SG_EEEaNS5_IJlSC_lEEEaSI_NS4_8TiledMMAINS4_8MMA_AtomIJNS4_4SM904GMMA27MMA_64x128x32_S32S8S8_SS_TNEEEENS4_6LayoutINS5_IJSB_SC_SC_EEENS5_IJSC_NSA_ILi0EEESR_EEEEENS5_IJNS4_10UnderscoreESU_SU_EEEEENS4_23SM90_TMA_LOAD_MULTICASTENS4_14ComposedLayoutINS4_7SwizzleILi3ELi4ELi3EEENS4_18smem_ptr_flag_bitsILi8EEENSP_INS5_IJNSA_ILi8EEESG_EEENS5_IJSG_SC_EEEEEEEvNS4_8identityESX_S17_vS18_EENS_8epilogue10collective6detail29Sm90TmaWarpSpecializedAdapterINS1B_15DefaultEpilogueIaSI_SI_NS1A_6thread17LinearCombinationIaLi1EiiLNS1F_9ScaleType4KindE0ELNS_15FloatRoundStyleE2EaEENS1_15EpilogueDefaultEEEEEvvEEEEvNT_6ParamsE --------------------------
	.section	.text._ZN7cutlass13device_kernelINS_4gemm6kernel13GemmUniversalIN4cute5tupleIJiiiiEEENS1_10collective13CollectiveMmaINS1_34MainloopSm90TmaGmmaWarpSpecializedILi4ENS5_IJNS4_1CILi2EEESB_NSA_ILi1EEEEEENS1_35KernelTmaWarpSpecializedCooperativeEEENS5_IJNSA_ILi128EEESG_SG_EEEaNS5_IJlSC_lEEEaSI_NS4_8TiledMMAINS4_8MMA_AtomIJNS4_4SM904GMMA27MMA_64x128x32_S32S8S8_SS_TNEEEENS4_6LayoutINS5_IJSB_SC_SC_EEENS5_IJSC_NSA_ILi0EEESR_EEEEENS5_IJNS4_10UnderscoreESU_SU_EEEEENS4_23SM90_TMA_LOAD_MULTICASTENS4_14ComposedLayoutINS4_7SwizzleILi3ELi4ELi3EEENS4_18smem_ptr_flag_bitsILi8EEENSP_INS5_IJNSA_ILi8EEESG_EEENS5_IJSG_SC_EEEEEEEvNS4_8identityESX_S17_vS18_EENS_8epilogue10collective6detail29Sm90TmaWarpSpecializedAdapterINS1B_15DefaultEpilogueIaSI_SI_NS1A_6thread17LinearCombinationIaLi1EiiLNS1F_9ScaleType4KindE0ELNS_15FloatRoundStyleE2EaEENS1_15EpilogueDefaultEEEEEvvEEEEvNT_6ParamsE,"ax",@progbits
	.align	128
.text._ZN7cutlass13device_kernelINS_4gemm6kernel13GemmUniversalIN4cute5tupleIJiiiiEEENS1_10collective13CollectiveMmaINS1_34MainloopSm90TmaGmmaWarpSpecializedILi4ENS5_IJNS4_1CILi2EEESB_NSA_ILi1EEEEEENS1_35KernelTmaWarpSpecializedCooperativeEEENS5_IJNSA_ILi128EEESG_SG_EEEaNS5_IJlSC_lEEEaSI_NS4_8TiledMMAINS4_8MMA_AtomIJNS4_4SM904GMMA27MMA_64x128x32_S32S8S8_SS_TNEEEENS4_6LayoutINS5_IJSB_SC_SC_EEENS5_IJSC_NSA_ILi0EEESR_EEEEENS5_IJNS4_10UnderscoreESU_SU_EEEEENS4_23SM90_TMA_LOAD_MULTICASTENS4_14ComposedLayoutINS4_7SwizzleILi3ELi4ELi3EEENS4_18smem_ptr_flag_bitsILi8EEENSP_INS5_IJNSA_ILi8EEESG_EEENS5_IJSG_SC_EEEEEEEvNS4_8identityESX_S17_vS18_EENS_8epilogue10collective6detail29Sm90TmaWarpSpecializedAdapterINS1B_15DefaultEpilogueIaSI_SI_NS1A_6thread17LinearCombinationIaLi1EiiLNS1F_9ScaleType4KindE0ELNS_15FloatRoundStyleE2EaEENS1_15EpilogueDefaultEEEEEvvEEEEvNT_6ParamsE:
        .type           _ZN7cutlass13device_kernelINS_4gemm6kernel13GemmUniversalIN4cute5tupleIJiiiiEEENS1_10collective13CollectiveMmaINS1_34MainloopSm90TmaGmmaWarpSpecializedILi4ENS5_IJNS4_1CILi2EEESB_NSA_ILi1EEEEEENS1_35KernelTmaWarpSpecializedCooperativeEEENS5_IJNSA_ILi128EEESG_SG_EEEaNS5_IJlSC_lEEEaSI_NS4_8TiledMMAINS4_8MMA_AtomIJNS4_4SM904GMMA27MMA_64x128x32_S32S8S8_SS_TNEEEENS4_6LayoutINS5_IJSB_SC_SC_EEENS5_IJSC_NSA_ILi0EEESR_EEEEENS5_IJNS4_10UnderscoreESU_SU_EEEEENS4_23SM90_TMA_LOAD_MULTICASTENS4_14ComposedLayoutINS4_7SwizzleILi3ELi4ELi3EEENS4_18smem_ptr_flag_bitsILi8EEENSP_INS5_IJNSA_ILi8EEESG_EEENS5_IJSG_SC_EEEEEEEvNS4_8identityESX_S17_vS18_EENS_8epilogue10collective6detail29Sm90TmaWarpSpecializedAdapterINS1B_15DefaultEpilogueIaSI_SI_NS1A_6thread17LinearCombinationIaLi1EiiLNS1F_9ScaleType4KindE0ELNS_15FloatRoundStyleE2EaEENS1_15EpilogueDefaultEEEEEvvEEEEvNT_6ParamsE,@function
        .size           _ZN7cutlass13device_kernelINS_4gemm6kernel13GemmUniversalIN4cute5tupleIJiiiiEEENS1_10collective13CollectiveMmaINS1_34MainloopSm90TmaGmmaWarpSpecializedILi4ENS5_IJNS4_1CILi2EEESB_NSA_ILi1EEEEEENS1_35KernelTmaWarpSpecializedCooperativeEEENS5_IJNSA_ILi128EEESG_SG_EEEaNS5_IJlSC_lEEEaSI_NS4_8TiledMMAINS4_8MMA_AtomIJNS4_4SM904GMMA27MMA_64x128x32_S32S8S8_SS_TNEEEENS4_6LayoutINS5_IJSB_SC_SC_EEENS5_IJSC_NSA_ILi0EEESR_EEEEENS5_IJNS4_10UnderscoreESU_SU_EEEEENS4_23SM90_TMA_LOAD_MULTICASTENS4_14ComposedLayoutINS4_7SwizzleILi3ELi4ELi3EEENS4_18smem_ptr_flag_bitsILi8EEENSP_INS5_IJNSA_ILi8EEESG_EEENS5_IJSG_SC_EEEEEEEvNS4_8identityESX_S17_vS18_EENS_8epilogue10collective6detail29Sm90TmaWarpSpecializedAdapterINS1B_15DefaultEpilogueIaSI_SI_NS1A_6thread17LinearCombinationIaLi1EiiLNS1F_9ScaleType4KindE0ELNS_15FloatRoundStyleE2EaEENS1_15EpilogueDefaultEEEEEvvEEEEvNT_6ParamsE,(.L_x_201 - _ZN7cutlass13device_kernelINS_4gemm6kernel13GemmUniversalIN4cute5tupleIJiiiiEEENS1_10collective13CollectiveMmaINS1_34MainloopSm90TmaGmmaWarpSpecializedILi4ENS5_IJNS4_1CILi2EEESB_NSA_ILi1EEEEEENS1_35KernelTmaWarpSpecializedCooperativeEEENS5_IJNSA_ILi128EEESG_SG_EEEaNS5_IJlSC_lEEEaSI_NS4_8TiledMMAINS4_8MMA_AtomIJNS4_4SM904GMMA27MMA_64x128x32_S32S8S8_SS_TNEEEENS4_6LayoutINS5_IJSB_SC_SC_EEENS5_IJSC_NSA_ILi0EEESR_EEEEENS5_IJNS4_10UnderscoreESU_SU_EEEEENS4_23SM90_TMA_LOAD_MULTICASTENS4_14ComposedLayoutINS4_7SwizzleILi3ELi4ELi3EEENS4_18smem_ptr_flag_bitsILi8EEENSP_INS5_IJNSA_ILi8EEESG_EEENS5_IJSG_SC_EEEEEEEvNS4_8identityESX_S17_vS18_EENS_8epilogue10collective6detail29Sm90TmaWarpSpecializedAdapterINS1B_15DefaultEpilogueIaSI_SI_NS1A_6thread17LinearCombinationIaLi1EiiLNS1F_9ScaleType4KindE0ELNS_15FloatRoundStyleE2EaEENS1_15EpilogueDefaultEEEEEvvEEEEvNT_6ParamsE)
        .other          _ZN7cutlass13device_kernelINS_4gemm6kernel13GemmUniversalIN4cute5tupleIJiiiiEEENS1_10collective13CollectiveMmaINS1_34MainloopSm90TmaGmmaWarpSpecializedILi4ENS5_IJNS4_1CILi2EEESB_NSA_ILi1EEEEEENS1_35KernelTmaWarpSpecializedCooperativeEEENS5_IJNSA_ILi128EEESG_SG_EEEaNS5_IJlSC_lEEEaSI_NS4_8TiledMMAINS4_8MMA_AtomIJNS4_4SM904GMMA27MMA_64x128x32_S32S8S8_SS_TNEEEENS4_6LayoutINS5_IJSB_SC_SC_EEENS5_IJSC_NSA_ILi0EEESR_EEEEENS5_IJNS4_10UnderscoreESU_SU_EEEEENS4_23SM90_TMA_LOAD_MULTICASTENS4_14ComposedLayoutINS4_7SwizzleILi3ELi4ELi3EEENS4_18smem_ptr_flag_bitsILi8EEENSP_INS5_IJNSA_ILi8EEESG_EEENS5_IJSG_SC_EEEEEEEvNS4_8identityESX_S17_vS18_EENS_8epilogue10collective6detail29Sm90TmaWarpSpecializedAdapterINS1B_15DefaultEpilogueIaSI_SI_NS1A_6thread17LinearCombinationIaLi1EiiLNS1F_9ScaleType4KindE0ELNS_15FloatRoundStyleE2EaEENS1_15EpilogueDefaultEEEEEvvEEEEvNT_6ParamsE,@"STO_CUDA_ENTRY STV_DEFAULT"
_ZN7cutlass13device_kernelINS_4gemm6kernel13GemmUniversalIN4cute5tupleIJiiiiEEENS1_10collective13CollectiveMmaINS1_34MainloopSm90TmaGmmaWarpSpecializedILi4ENS5_IJNS4_1CILi2EEESB_NSA_ILi1EEEEEENS1_35KernelTmaWarpSpecializedCooperativeEEENS5_IJNSA_ILi128EEESG_SG_EEEaNS5_IJlSC_lEEEaSI_NS4_8TiledMMAINS4_8MMA_AtomIJNS4_4SM904GMMA27MMA_64x128x32_S32S8S8_SS_TNEEEENS4_6LayoutINS5_IJSB_SC_SC_EEENS5_IJSC_NSA_ILi0EEESR_EEEEENS5_IJNS4_10UnderscoreESU_SU_EEEEENS4_23SM90_TMA_LOAD_MULTICASTENS4_14ComposedLayoutINS4_7SwizzleILi3ELi4ELi3EEENS4_18smem_ptr_flag_bitsILi8EEENSP_INS5_IJNSA_ILi8EEESG_EEENS5_IJSG_SC_EEEEEEEvNS4_8identityESX_S17_vS18_EENS_8epilogue10collective6detail29Sm90TmaWarpSpecializedAdapterINS1B_15DefaultEpilogueIaSI_SI_NS1A_6thread17LinearCombinationIaLi1EiiLNS1F_9ScaleType4KindE0ELNS_15FloatRoundStyleE2EaEENS1_15EpilogueDefaultEEEEEvvEEEEvNT_6ParamsE:
[----:B------:R-:W0:Y:S01]  /*0000*/  LDC R1, c[0x0][0x28] ;  /* 0x00000a00ff017b82 */ /* 0x000e220000000800 */
[----:B------:R-:W1:Y:S01]  /*0010*/  S2R R94, SR_TID.X ;  /* 0x00000000005e7919 */ /* 0x000e620000002100 */
[----:B------:R-:W-:Y:S01]  /*0020*/  ELECT P0, URZ, PT ;  /* 0x00000000003f782f */ /* 0x000fe20003800000 */
[----:B------:R-:W-:Y:S01]  /*0030*/  BSSY B0, `(.L_x_0) ;  /* 0x000000f000007945 */ /* 0x000fe20003800000 */
[--C-:B-1----:R-:W-:Y:S02]  /*0040*/  SHF.R.U32.HI R0, RZ, 0x5, R94.reuse ;  /* 0x00000005ff007819 */ /* 0x102fe4000001165e */
[----:B------:R-:W-:-:S03]  /*0050*/  SHF.R.U32.HI R6, RZ, 0x7, R94 ;  /* 0x00000007ff067819 */ /* 0x000fc6000001165e */
[----:B------:R-:W1:Y:S04]  /*0060*/  SHFL.IDX PT, R2, R0, RZ, 0x1f ;  /* 0x00001fff00027589 */ /* 0x000e6800000e0000 */
[----:B------:R2:W3:Y:S01]  /*0070*/  SHFL.IDX PT, R5, R6, RZ, 0x1f ;  /* 0x00001fff06057589 */ /* 0x0004e200000e0000 */
[----:B-1----:R-:W-:-:S13]  /*0080*/  ISETP.NE.OR P0, PT, R2, RZ, !P0 ;  /* 0x000000ff0200720c */ /* 0x002fda0004705670 */
[----:B0-23--:R-:W-:Y:S05]  /*0090*/  @P0 BRA `(.L_x_1) ;  /* 0x0000000000200947 */ /* 0x00dfea0003800000 */
[----:B------:R-:W-:Y:S02]  /*00a0*/  ULDC.64 UR4, c[0x0][0x198] ;  /* 0x0000660000047ab9 */ /* 0x000fe40000000a00 */
[----:B------:R-:W-:Y:S02]  /*00b0*/  UIADD3 UR6, UP0, UR4, 0xf0, URZ ;  /* 0x000000f004067890 */ /* 0x000fe4000ff1e03f */
[----:B------:R-:W-:Y:S02]  /*00c0*/  UIADD3 UR4, UP1, UR4, 0x1f0, URZ ;  /* 0x000001f004047890 */ /* 0x000fe4000ff3e03f */
[----:B------:R-:W-:Y:S02]  /*00d0*/  UIADD3.X UR7, URZ, UR5, URZ, UP0, !UPT ;  /* 0x000000053f077290 */ /* 0x000fe400087fe43f */
[----:B------:R-:W-:-:S07]  /*00e0*/  UIADD3.X UR5, URZ, UR5, URZ, UP1, !UPT ;  /* 0x000000053f057290 */ /* 0x000fce0008ffe43f */
[----:B------:R0:W-:Y:S02]  /*00f0*/  UTMACCTL.PF [UR6] ;  /* 0x00000000060079b9 */ /* 0x0001e40008040000 */
[----:B------:R0:W-:Y:S02]  /*0100*/  UTMACCTL.PF [UR4] ;  /* 0x00000000040079b9 */ /* 0x0001e40008040000 */
[----:B0-----:R-:W-:Y:S01]  /*0110*/  NOP ;  /* 0x0000000000007918 */ /* 0x001fe20000000000 */
.L_x_1:
[----:B------:R-:W-:Y:S05]  /*0120*/  BSYNC B0 ;  /* 0x0000000000007941 */ /* 0x000fea0003800000 */
.L_x_0:
[----:B------:R-:W0:Y:S02]  /*0130*/  SHFL.IDX PT, R3, R0, RZ, 0x1f ;  /* 0x00001fff00037589 */ /* 0x000e2400000e0000 */
[----:B0-----:R-:W-:-:S13]  /*0140*/  ISETP.NE.AND P0, PT, R3, RZ, PT ;  /* 0x000000ff0300720c */ /* 0x001fda0003f05270 */
[----:B------:R-:W-:Y:S05]  /*0150*/  @P0 BRA `(.L_x_2) ;  /* 0x0000000000580947 */ /* 0x000fea0003800000 */
[----:B------:R-:W0:Y:S01]  /*0160*/  S2UR UR8, SR_CgaCtaId ;  /* 0x00000000000879c3 */ /* 0x000e220000008800 */
[----:B------:R-:W-:Y:S01]  /*0170*/  UMOV UR4, 0x400 ;  /* 0x0000040000047882 */ /* 0x000fe20000000000 */
[----:B------:R-:W-:Y:S01]  /*0180*/  UMOV UR5, 0x1 ;  /* 0x0000000100057882 */ /* 0x000fe20000000000 */
[----:B------:R-:W-:Y:S01]  /*0190*/  UMOV UR6, 0x6 ;  /* 0x0000000600067882 */ /* 0x000fe20000000000 */
[----:B------:R-:W-:Y:S01]  /*01a0*/  ELECT P0, URZ, PT ;  /* 0x00000000003f782f */ /* 0x000fe20003800000 */
[----:B------:R-:W-:-:S04]  /*01b0*/  UIADD3 UR6, -UR6, 0x100000, URZ ;  /* 0x0010000006067890 */ /* 0x000fc8000fffe13f */
[----:B------:R-:W-:Y:S02]  /*01c0*/  USHF.L.U32 UR7, UR6, 0xb, URZ ;  /* 0x0000000b06077899 */ /* 0x000fe4000800063f */
[----:B------:R-:W-:Y:S02]  /*01d0*/  USHF.L.U32 UR6, UR6, 0x1, URZ ;  /* 0x0000000106067899 */ /* 0x000fe4000800063f */
[----:B0-----:R-:W-:Y:S02]  /*01e0*/  ULEA UR8, UR8, UR4, 0x18 ;  /* 0x0000000408087291 */ /* 0x001fe4000f8ec03f */
[----:B------:R-:W-:-:S04]  /*01f0*/  UIADD3 UR4, -UR5, 0x100000, URZ ;  /* 0x0010000005047890 */ /* 0x000fc8000fffe13f */
[----:B------:R-:W-:Y:S02]  /*0200*/  USHF.L.U32 UR5, UR4, 0xb, URZ ;  /* 0x0000000b04057899 */ /* 0x000fe4000800063f */
[----:B------:R-:W-:Y:S01]  /*0210*/  USHF.L.U32 UR4, UR4, 0x1, URZ ;  /* 0x0000000104047899 */ /* 0x000fe2000800063f */
[----:B------:R-:W0:Y:S11]  /*0220*/  FENCE.VIEW.ASYNC.S ;  /* 0x00000000000073c6 */ /* 0x000e360000000000 */
[----:B0-----:R0:W1:Y:S01]  /*0230*/  SYNCS.EXCH.64 URZ, [UR8], UR4 ;  /* 0x00000004083f75b2 */ /* 0x0010620008000100 */
[----:B------:R0:W2:Y:S01]  /*0240*/  SYNCS.EXCH.64 URZ, [UR8+0x20], UR6 ;  /* 0x00002006083f75b2 */ /* 0x0000a20008000100 */
[----:B------:R0:W3:Y:S01]  /*0250*/  SYNCS.EXCH.64 URZ, [UR8+0x8], UR4 ;  /* 0x00000804083f75b2 */ /* 0x0000e20008000100 */
[----:B------:R0:W4:Y:S01]  /*0260*/  SYNCS.EXCH.64 URZ, [UR8+0x28], UR6 ;  /* 0x00002806083f75b2 */ /* 0x0001220008000100 */
[----:B------:R0:W0:Y:S01]  /*0270*/  SYNCS.EXCH.64 URZ, [UR8+0x10], UR4 ;  /* 0x00001004083f75b2 */ /* 0x0000220008000100 */
[----:B------:R0:W0:Y:S01]  /*0280*/  SYNCS.EXCH.64 URZ, [UR8+0x30], UR6 ;  /* 0x00003006083f75b2 */ /* 0x0000220008000100 */
[----:B------:R0:W0:Y:S01]  /*0290*/  SYNCS.EXCH.64 URZ, [UR8+0x18], UR4 ;  /* 0x00001804083f75b2 */ /* 0x0000220008000100 */
[----:B------:R0:W0:Y:S01]  /*02a0*/  SYNCS.EXCH.64 URZ, [UR8+0x38], UR6 ;  /* 0x00003806083f75b2 */ /* 0x0000220008000100 */
[----:B------:R-:W-:Y:S01]  /*02b0*/  NOP ;  /* 0x0000000000007918 */ /* 0x000fe20000000000 */
.L_x_2:
[----:B------:R-:W-:Y:S01]  /*02c0*/  SHF.R.S32.HI R7, RZ, 0x1f, R94 ;  /* 0x0000001fff077819 */ /* 0x000fe2000001145e */
[----:B------:R-:W5:Y:S01]  /*02d0*/  SHFL.IDX PT, R0, R0, RZ, 0x1f ;  /* 0x00001fff00007589 */ /* 0x000f6200000e0000 */
[----:B0-----:R-:W0:Y:S01]  /*02e0*/  S2UR UR8, SR_CTAID.X ;  /* 0x00000000000879c3 */ /* 0x001e220000002500 */
[----:B------:R-:W-:Y:S02]  /*02f0*/  ELECT P0, URZ, PT ;  /* 0x00000000003f782f */ /* 0x000fe40003800000 */
[----:B------:R-:W-:Y:S01]  /*0300*/  LEA.HI R7, R7, R94, RZ, 0x7 ;  /* 0x0000005e07077211 */ /* 0x000fe200078f38ff */
[----:B------:R-:W1:Y:S01]  /*0310*/  S2R R4, SR_CTAID.Y ;  /* 0x0000000000047919 */ /* 0x000e620000002600 */
[----:B------:R-:W-:Y:S01]  /*0320*/  SHF.R.S32.HI R10, RZ, 0x1f, R3 ;  /* 0x0000001fff0a7819 */ /* 0x000fe20000011403 */
[----:B------:R-:W-:Y:S01]  /*0330*/  ULDC UR4, c[0x0][0x150] ;  /* 0x0000540000047ab9 */ /* 0x000fe20000000800 */
[----:B------:R-:W-:Y:S01]  /*0340*/  LOP3.LUT R7, R7, 0xffffff80, RZ, 0xc0, !PT ;  /* 0xffffff8007077812 */ /* 0x000fe200078ec0ff */
[----:B------:R-:W-:Y:S01]  /*0350*/  NOP ;  /* 0x0000000000007918 */ /* 0x000fe20000000000 */
[----:B------:R-:W-:Y:S01]  /*0360*/  LEA.HI R10, R10, R3, RZ, 0x2 ;  /* 0x000000030a0a7211 */ /* 0x000fe200078f10ff */
[----:B------:R-:W2:Y:S01]  /*0370*/  LDC R12, c[0x0][0x144] ;  /* 0x00005100ff0c7b82 */ /* 0x000ea20000000800 */
[----:B------:R-:W-:Y:S01]  /*0380*/  NOP ;  /* 0x0000000000007918 */ /* 0x000fe20000000000 */
[----:B------:R-:W-:Y:S01]  /*0390*/  IMAD.IADD R8, R94, 0x1, -R7 ;  /* 0x000000015e087824 */ /* 0x000fe200078e0a07 */
[----:B------:R-:W-:Y:S01]  /*03a0*/  LOP3.LUT R10, R10, 0x3ffffffc, RZ, 0xc0, !PT ;  /* 0x3ffffffc0a0a7812 */ /* 0x000fe200078ec0ff */
[----:B------:R-:W-:Y:S01]  /*03b0*/  IMAD.MOV.U32 R22, RZ, RZ, 0x1 ;  /* 0x00000001ff167424 */ /* 0x000fe200078e00ff */
[----:B------:R-:W-:-:S02]  /*03c0*/  ISETP.NE.AND P3, PT, R5, RZ, PT ;  /* 0x000000ff0500720c */ /* 0x000fc40003f65270 */
[----:B------:R-:W-:Y:S01]  /*03d0*/  SHF.R.S32.HI R7, RZ, 0x1f, R8 ;  /* 0x0000001fff077819 */ /* 0x000fe20000011408 */
[----:B------:R-:W-:Y:S01]  /*03e0*/  IMAD.IADD R10, R3, 0x1, -R10 ;  /* 0x00000001030a7824 */ /* 0x000fe200078e0a0a */
[----:B------:R-:W3:Y:S02]  /*03f0*/  LDC R14, c[0x0][0x140] ;  /* 0x00005000ff0e7b82 */ /* 0x000ee40000000800 */
[----:B------:R-:W-:Y:S02]  /*0400*/  LEA.HI R7, R7, R8, RZ, 0x3 ;  /* 0x0000000807077211 */ /* 0x000fe400078f18ff */
[----:B-----5:R-:W-:Y:S02]  /*0410*/  ISETP.NE.OR P0, PT, R0, RZ, !P0 ;  /* 0x000000ff0000720c */ /* 0x020fe40004705670 */
[--C-:B------:R-:W-:Y:S02]  /*0420*/  SHF.R.S32.HI R0, RZ, 0x3, R7.reuse ;  /* 0x00000003ff007819 */ /* 0x100fe40000011407 */
[----:B------:R-:W-:-:S02]  /*0430*/  SHF.R.S32.HI R7, RZ, 0x1f, R7 ;  /* 0x0000001fff077819 */ /* 0x000fc40000011407 */
[----:B0-----:R-:W-:Y:S02]  /*0440*/  I2FP.F32.U32 R9, UR8 ;  /* 0x0000000800097c45 */ /* 0x001fe40008201000 */
[----:B------:R-:W-:-:S03]  /*0450*/  LEA.HI R7, R7, R0, RZ, 0x2 ;  /* 0x0000000007077211 */ /* 0x000fc600078f10ff */
[----:B------:R-:W-:Y:S01]  /*0460*/  FMUL R9, R9, UR4 ;  /* 0x0000000409097c20 */ /* 0x000fe20008400000 */
[----:B------:R-:W-:Y:S01]  /*0470*/  LOP3.LUT R7, R7, 0xfffffffc, RZ, 0xc0, !PT ;  /* 0xfffffffc07077812 */ /* 0x000fe200078ec0ff */
[----:B------:R-:W-:Y:S01]  /*0480*/  VOTEU.ALL UP0, P0 ;  /* 0x00000000003f7886 */ /* 0x000fe20000000000 */
[----:B-1----:R-:W-:Y:S01]  /*0490*/  I2FP.F32.U32 R3, R4 ;  /* 0x0000000400037245 */ /* 0x002fe20000201000 */
[----:B------:R-:W-:Y:S01]  /*04a0*/  ULDC UR4, c[0x0][0x154] ;  /* 0x0000550000047ab9 */ /* 0x000fe20000000800 */
[----:B------:R-:W-:Y:S01]  /*04b0*/  VOTEU.ALL UP1, P0 ;  /* 0x00000000003f7886 */ /* 0x000fe20000020000 */
[----:B------:R-:W0:Y:S01]  /*04c0*/  F2I.U32.TRUNC.NTZ R9, R9 ;  /* 0x0000000900097305 */ /* 0x000e22000020f000 */
[----:B------:R-:W-:Y:S01]  /*04d0*/  IMAD.IADD R7, R0, 0x1, -R7 ;  /* 0x0000000100077824 */ /* 0x000fe200078e0a07 */
[----:B------:R-:W1:Y:S01]  /*04e0*/  @!UP0 S2UR UR7, SR_CgaCtaId ;  /* 0x00000000000789c3 */ /* 0x000e620000008800 */
[----:B------:R-:W-:Y:S01]  /*04f0*/  FMUL R13, R3, UR4 ;  /* 0x00000004030d7c20 */ /* 0x000fe20008400000 */
[----:B------:R-:W-:Y:S01]  /*0500*/  UMOV UR4, 0x20 ;  /* 0x0000002000047882 */ /* 0x000fe20000000000 */
[----:B------:R-:W-:Y:S01]  /*0510*/  IMAD R10, R10, 0x4, R7 ;  /* 0x000000040a0a7824 */ /* 0x000fe200078e0207 */
[----:B------:R-:W-:Y:S01]  /*0520*/  @!UP0 UMOV UR6, 0x400 ;  /* 0x0000040000068882 */ /* 0x000fe20000000000 */
[----:B------:R-:W-:-:S04]  /*0530*/  @!UP0 UIADD3 UR4, -UR4, 0x100000, URZ ;  /* 0x0010000004048890 */ /* 0x000fc8000fffe13f */
[----:B------:R-:W-:Y:S02]  /*0540*/  @!UP0 USHF.L.U32 UR5, UR4, 0xb, URZ ;  /* 0x0000000b04058899 */ /* 0x000fe4000800063f */
[----:B------:R-:W-:Y:S01]  /*0550*/  @!UP0 USHF.L.U32 UR4, UR4, 0x1, URZ ;  /* 0x0000000104048899 */ /* 0x000fe2000800063f */
[----:B---3--:R-:W-:Y:S01]  /*0560*/  ISETP.EQ.U32.AND P2, PT, R14, 0x1, PT ;  /* 0x000000010e00780c */ /* 0x008fe20003f42070 */
[----:B------:R-:W3:Y:S01]  /*0570*/  F2I.U32.TRUNC.NTZ R13, R13 ;  /* 0x0000000d000d7305 */ /* 0x000ee2000020f000 */
[C---:B------:R-:W-:Y:S01]  /*0580*/  LEA.HI R0, R10.reuse, R10, RZ, 0x1 ;  /* 0x0000000a0a007211 */ /* 0x040fe200078f08ff */
[----:B------:R-:W5:Y:S01]  /*0590*/  LDC R7, c[0x0][0x148] ;  /* 0x00005200ff077b82 */ /* 0x000f620000000800 */
[----:B------:R-:W-:Y:S02]  /*05a0*/  IMAD.SHL.U32 R19, R10, 0x4, RZ ;  /* 0x000000040a137824 */ /* 0x000fe400078e00ff */
[----:B------:R-:W-:Y:S01]  /*05b0*/  LOP3.LUT R11, R0, 0xfffffffe, RZ, 0xc0, !PT ;  /* 0xfffffffe000b7812 */ /* 0x000fe200078ec0ff */
[----:B0-----:R-:W-:Y:S01]  /*05c0*/  IMAD.MOV R15, RZ, RZ, -R9 ;  /* 0x000000ffff0f7224 */ /* 0x001fe200078e0a09 */
[----:B------:R-:W-:-:S02]  /*05d0*/  SHF.R.S32.HI R9, RZ, 0x1f, R2 ;  /* 0x0000001fff097819 */ /* 0x000fc40000011402 */
[----:B------:R-:W-:Y:S01]  /*05e0*/  LOP3.LUT R19, R10, 0xc, R19, 0x78, !PT ;  /* 0x0000000c0a137812 */ /* 0x000fe200078e7813 */
[----:B--2---:R-:W-:Y:S01]  /*05f0*/  IMAD R3, R12, R15, UR8 ;  /* 0x000000080c037e24 */ /* 0x004fe2000f8e020f */
[----:B------:R-:W-:Y:S01]  /*0600*/  LEA.HI R9, R9, R2, RZ, 0x2 ;  /* 0x0000000209097211 */ /* 0x000fe200078f10ff */
[----:B------:R-:W-:Y:S01]  /*0610*/  IMAD.IADD R0, R10, 0x1, -R11 ;  /* 0x000000010a007824 */ /* 0x000fe200078e0a0b */
[----:B------:R-:W-:Y:S01]  /*0620*/  LOP3.LUT R11, R94, 0x7f, RZ, 0xc0, !PT ;  /* 0x0000007f5e0b7812 */ /* 0x000fe200078ec0ff */
[----:B------:R-:W-:Y:S01]  /*0630*/  VIADD R10, R5, 0xffffffff ;  /* 0xffffffff050a7836 */ /* 0x000fe20000000000 */
[----:B------:R-:W-:Y:S01]  /*0640*/  LOP3.LUT R9, R9, 0xfffffffc, RZ, 0xc0, !PT ;  /* 0xfffffffc09097812 */ /* 0x000fe200078ec0ff */
[----:B---3--:R-:W-:Y:S01]  /*0650*/  IMAD.MOV R20, RZ, RZ, -R13 ;  /* 0x000000ffff147224 */ /* 0x008fe200078e0a0d */
[----:B------:R-:W-:Y:S01]  /*0660*/  ISETP.NE.AND P4, PT, R0, R3, PT ;  /* 0x000000030000720c */ /* 0x000fe20003f85270 */
[----:B-1----:R-:W-:Y:S01]  /*0670*/  @!UP0 ULEA UR6, UR7, UR6, 0x18 ;  /* 0x0000000607068291 */ /* 0x002fe2000f8ec03f */
[----:B------:R-:W-:Y:S01]  /*0680*/  ISETP.GE.U32.AND P6, PT, R10, 0x2, PT ;  /* 0x000000020a00780c */ /* 0x000fe20003fc6070 */
[----:B------:R-:W-:Y:S01]  /*0690*/  IMAD.IADD R0, R2, 0x1, -R9 ;  /* 0x0000000102007824 */ /* 0x000fe200078e0a09 */
[----:B------:R-:W-:Y:S01]  /*06a0*/  VOTEU.ALL UP0, P0 ;  /* 0x00000000003f7886 */ /* 0x000fe20000000000 */
[----:B------:R-:W-:-:S03]  /*06b0*/  LOP3.LUT P0, RZ, R8, 0x7, RZ, 0xc0, !PT ;  /* 0x0000000708ff7812 */ /* 0x000fc6000780c0ff */
[C---:B------:R-:W-:Y:S01]  /*06c0*/  ISETP.NE.AND P1, PT, R0.reuse, 0x3, PT ;  /* 0x000000030000780c */ /* 0x040fe20003f25270 */
[----:B-----5:R-:W-:Y:S01]  /*06d0*/  IMAD R9, R7, R20, R4 ;  /* 0x0000001407097224 */ /* 0x020fe200078e0204 */
[C---:B------:R-:W-:Y:S02]  /*06e0*/  ISETP.LT.U32.AND P0, PT, R19.reuse, 0x4, !P0 ;  /* 0x000000041300780c */ /* 0x040fe40004701070 */
[----:B------:R-:W-:Y:S01]  /*06f0*/  ISETP.EQ.OR P1, PT, R0, RZ, !P1 ;  /* 0x000000ff0000720c */ /* 0x000fe20004f22670 */
[----:B------:R-:W0:Y:S02]  /*0700*/  FENCE.VIEW.ASYNC.S ;  /* 0x00000000000073c6 */ /* 0x000e240000000000 */
[----:B0-----:R0:W1:Y:S01]  /*0710*/  @!UP0 SYNCS.EXCH.64 URZ, [UR6+0x50], UR4 ;  /* 0x00005004063f85b2 */ /* 0x0010620008000100 */
[----:B------:R-:W-:Y:S02]  /*0720*/  @P4 LEA.HI R2, R19, R19, RZ, 0x1 ;  /* 0x0000001313024211 */ /* 0x000fe400078f08ff */
[----:B------:R-:W-:-:S02]  /*0730*/  ISETP.EQ.AND P1, PT, R5, RZ, P1 ;  /* 0x000000ff0500720c */ /* 0x000fc40000f22270 */
[----:B------:R-:W-:Y:S02]  /*0740*/  @P4 SHF.R.S32.HI R2, RZ, 0x1, R2 ;  /* 0x00000001ff024819 */ /* 0x000fe40000011402 */
[----:B------:R-:W-:Y:S02]  /*0750*/  SEL R18, RZ, 0x1, !P1 ;  /* 0x00000001ff127807 */ /* 0x000fe40004800000 */
[----:B------:R-:W-:Y:S02]  /*0760*/  @P4 ISETP.NE.AND P5, PT, R2, R9, PT ;  /* 0x000000090200420c */ /* 0x000fe40003fa5270 */
[----:B------:R-:W-:Y:S02]  /*0770*/  SEL R9, RZ, 0x1, !P0 ;  /* 0x00000001ff097807 */ /* 0x000fe40004000000 */
[----:B------:R-:W-:Y:S02]  /*0780*/  @P4 SEL R22, RZ, 0x1, P5 ;  /* 0x00000001ff164807 */ /* 0x000fe40002800000 */
[----:B------:R-:W-:Y:S01]  /*0790*/  SEL R18, R18, 0x2, P6 ;  /* 0x0000000212127807 */ /* 0x000fe20003000000 */
[----:B------:R0:W2:Y:S01]  /*07a0*/  @!UP1 SYNCS.EXCH.64 URZ, [UR6+0x58], UR4 ;  /* 0x00005804063f95b2 */ /* 0x0000a20008000100 */
[----:B------:R-:W-:Y:S01]  /*07b0*/  LOP3.LUT R22, R22, R9, RZ, 0xc0, !PT ;  /* 0x0000000916167212 */ /* 0x000fe200078ec0ff */
[----:B------:R-:W-:Y:S01]  /*07c0*/  NOP ;  /* 0x0000000000007918 */ /* 0x000fe20000000000 */
[----:B------:R-:W-:Y:S05]  /*07d0*/  @!P2 BRA `(.L_x_3) ;  /* 0x000000000008a947 */ /* 0x000fea0003800000 */
[----:B-12-4-:R-:W-:Y:S01]  /*07e0*/  UCGABAR_ARV ;  /* 0x00000000000079c7 */ /* 0x016fe20008000000 */
[----:B------:R-:W-:Y:S05]  /*07f0*/  BRA `(.L_x_4) ;  /* 0x0000000000047947 */ /* 0x000fea0003800000 */
.L_x_3:
[----:B-12-4-:R-:W-:Y:S01]  /*0800*/  NOP ;  /* 0x0000000000007918 */ /* 0x016fe20000000000 */
.L_x_4:
[----:B------:R-:W1:Y:S01]  /*0810*/  LDC R2, c[0x0][0x65c] ;  /* 0x00019700ff027b82 */ /* 0x000e620000000800 */
[----:B------:R-:W-:Y:S02]  /*0820*/  IMAD.U32 R8, RZ, RZ, UR8 ;  /* 0x00000008ff087e24 */ /* 0x000fe4000f8e00ff */
[----:B------:R-:W-:Y:S01]  /*0830*/  IMAD.MOV.U32 R9, RZ, RZ, RZ ;  /* 0x000000ffff097224 */ /* 0x000fe200078e00ff */
[----:B-1----:R-:W-:-:S04]  /*0840*/  ISETP.NE.AND P1, PT, R2, 0x1, PT ;  /* 0x000000010200780c */ /* 0x002fc80003f25270 */
[----:B------:R-:W-:-:S09]  /*0850*/  P2R R5, PR, RZ, 0x2 ;  /* 0x00000002ff057803 */ /* 0x000fd20000000000 */
[----:B------:R-:W1:Y:S01]  /*0860*/  @P1 LDC R17, c[0x0][0x10] ;  /* 0x00000400ff111b82 */ /* 0x000e620000000800 */
[----:B------:R-:W-:Y:S02]  /*0870*/  @P1 IMAD.MOV.U32 R5, RZ, RZ, RZ ;  /* 0x000000ffff051224 */ /* 0x000fe400078e00ff */
[----:B------:R-:W-:-:S05]  /*0880*/  @P1 IMAD.MOV.U32 R15, RZ, RZ, RZ ;  /* 0x000000ffff0f1224 */ /* 0x000fca00078e00ff */
[----:B------:R-:W2:Y:S01]  /*0890*/  @!P1 LDC R13, c[0x0][0xc] ;  /* 0x00000300ff0d9b82 */ /* 0x000ea20000000800 */
[----:B0-----:R-:W-:Y:S01]  /*08a0*/  ULDC UR4, c[0x0][0xc] ;  /* 0x0000030000047ab9 */ /* 0x001fe20000000800 */
[----:B------:R-:W-:Y:S01]  /*08b0*/  ULDC UR5, c[0x0][0x10] ;  /* 0x0000040000057ab9 */ /* 0x000fe20000000800 */
[----:B------:R-:W-:Y:S01]  /*08c0*/  ULDC UR6, c[0x0][0x14] ;  /* 0x0000050000067ab9 */ /* 0x000fe20000000800 */
[----:B------:R-:W-:-:S04]  /*08d0*/  UIMAD.WIDE.U32 UR4, UR4, UR5, URZ ;  /* 0x00000005040472a5 */ /* 0x000fc8000f8e003f */
[----:B------:R-:W-:Y:S02]  /*08e0*/  UIMAD.WIDE.U32 UR36, UR4, UR6, URZ ;  /* 0x00000006042472a5 */ /* 0x000fe4000f8e003f */
[----:B------:R-:W-:-:S04]  /*08f0*/  UIMAD UR42, UR5, UR6, URZ ;  /* 0x00000006052a72a4 */ /* 0x000fc8000f8e023f */
[----:B------:R-:W-:Y:S01]  /*0900*/  UIADD3 UR42, UR37, UR42, URZ ;  /* 0x0000002a252a7290 */ /* 0x000fe2000fffe03f */
[----:B-1----:R-:W-:-:S04]  /*0910*/  @P1 IMAD.WIDE.U32 R16, R17, UR8, R4 ;  /* 0x0000000811101c25 */ /* 0x002fc8000f8e0004 */
[----:B------:R-:W-:Y:S02]  /*0920*/  @P1 IMAD.IADD R17, R17, 0x1, R15 ;  /* 0x0000000111111824 */ /* 0x000fe400078e020f */
[----:B--2---:R-:W-:-:S04]  /*0930*/  @!P1 IMAD.WIDE.U32 R8, R4, R13, R8 ;  /* 0x0000000d04089225 */ /* 0x004fc800078e0008 */
[----:B------:R-:W-:Y:S02]  /*0940*/  @!P1 IMAD.MOV.U32 R16, RZ, RZ, R8 ;  /* 0x000000ffff109224 */ /* 0x000fe400078e0008 */
[----:B------:R-:W-:Y:S01]  /*0950*/  @!P1 IMAD.MOV.U32 R17, RZ, RZ, R9 ;  /* 0x000000ffff119224 */ /* 0x000fe200078e0009 */
[----:B------:R-:W-:Y:S06]  /*0960*/  @!P2 BRA `(.L_x_5) ;  /* 0x00000000000ca947 */ /* 0x000fec0003800000 */
[----:B------:R-:W-:Y:S01]  /*0970*/  UCGABAR_WAIT ;  /* 0x0000000000007dc7 */ /* 0x000fe20008000000 */
[----:B------:R-:W-:Y:S01]  /*0980*/  CCTL.IVALL ;  /* 0x00000000ff00798f */ /* 0x000fe20002000000 */
[----:B------:R-:W-:Y:S05]  /*0990*/  BRA `(.L_x_6) ;  /* 0x0000000000047947 */ /* 0x000fea0003800000 */
.L_x_5:
[----:B------:R-:W-:Y:S06]  /*09a0*/  BAR.SYNC.DEFER_BLOCKING 0x0 ;  /* 0x0000000000007b1d */ /* 0x000fec0000010000 */
.L_x_6:
[----:B------:R-:W-:Y:S05]  /*09b0*/  @!P3 BRA `(.L_x_7) ;  /* 0x000000500008b947 */ /* 0x000fea0003800000 */
[----:B------:R-:W-:-:S13]  /*09c0*/  ISETP.GT.U32.AND P0, PT, R10, 0x1, PT ;  /* 0x000000010a00780c */ /* 0x000fda0003f04070 */
[----:B------:R-:W-:Y:S05]  /*09d0*/  @P0 EXIT ;  /* 0x000000000000094d */ /* 0x000fea0003800000 */
[----:B------:R-:W-:Y:S01]  /*09e0*/  ULDC.64 UR4, c[0x0][0x650] ;  /* 0x0001940000047ab9 */ /* 0x000fe20000000a00 */
[----:B------:R-:W-:Y:S01]  /*09f0*/  PRMT R0, RZ, 0x7610, R0 ;  /* 0x00007610ff007816 */ /* 0x000fe20000000000 */
[----:B------:R-:W-:Y:S01]  /*0a00*/  IMAD.MOV.U32 R101, RZ, RZ, -0x1 ;  /* 0xffffffffff657424 */ /* 0x000fe200078e00ff */
[----:B------:R-:W-:Y:S01]  /*0a10*/  ISETP.GE.U32.AND P0, PT, R16, UR4, PT ;  /* 0x0000000410007c0c */ /* 0x000fe2000bf06070 */
[----:B------:R-:W-:Y:S02]  /*0a20*/  IMAD.MOV.U32 R100, RZ, RZ, -0x1 ;  /* 0xffffffffff647424 */ /* 0x000fe400078e00ff */
[----:B------:R-:W-:Y:S01]  /*0a30*/  IMAD.MOV.U32 R23, RZ, RZ, -0x1 ;  /* 0xffffffffff177424 */ /* 0x000fe200078e00ff */
[----:B------:R-:W-:-:S13]  /*0a40*/  ISETP.GE.U32.AND.EX P0, PT, R17, UR5, PT, P0 ;  /* 0x0000000511007c0c */ /* 0x000fda000bf06100 */
[----:B------:R-:W-:Y:S05]  /*0a50*/  @P0 BRA `(.L_x_8) ;  /* 0x00000004002c0947 */ /* 0x000fea0003800000 */
[----:B------:R-:W0:Y:S01]  /*0a60*/  LDC.64 R24, c[0x0][0x628] ;  /* 0x00018a00ff187b82 */ /* 0x000e220000000a00 */
[----:B------:R-:W-:Y:S02]  /*0a70*/  IMAD.MOV.U32 R8, RZ, RZ, R16 ;  /* 0x000000ffff087224 */ /* 0x000fe400078e0010 */
[----:B------:R-:W-:-:S05]  /*0a80*/  IMAD.MOV.U32 R9, RZ, RZ, R17 ;  /* 0x000000ffff097224 */ /* 0x000fca00078e0011 */
[----:B------:R-:W1:Y:S08]  /*0a90*/  LDC R0, c[0x0][0x630] ;  /* 0x00018c00ff007b82 */ /* 0x000e700000000800 */
[----:B------:R-:W2:Y:S01]  /*0aa0*/  LDC.64 R26, c[0x0][0x620] ;  /* 0x00018800ff1a7b82 */ /* 0x000ea20000000a00 */
[----:B0-----:R-:W-:-:S04]  /*0ab0*/  ISETP.NE.U32.AND P0, PT, R24, RZ, PT ;  /* 0x000000ff1800720c */ /* 0x001fc80003f05070 */
[----:B------:R-:W-:-:S13]  /*0ac0*/  ISETP.NE.AND.EX P0, PT, R25, RZ, PT, P0 ;  /* 0x000000ff1900720c */ /* 0x000fda0003f05300 */
[----:B-12---:R-:W-:Y:S05]  /*0ad0*/  @!P0 BRA `(.L_x_9) ;  /* 0x0000000000288947 */ /* 0x006fea0003800000 */
[----:B------:R-:W0:Y:S02]  /*0ae0*/  LDC R15, c[0x0][0x634] ;  /* 0x00018d00ff0f7b82 */ /* 0x000e240000000800 */
[----:B0-----:R-:W-:-:S05]  /*0af0*/  IADD3 R15, P0, R16, R15, RZ ;  /* 0x0000000f100f7210 */ /* 0x001fca0007f1e0ff */
[----:B------:R-:W-:-:S04]  /*0b00*/  IMAD.X R21, RZ, RZ, R17, P0 ;  /* 0x000000ffff157224 */ /* 0x000fc800000e0611 */
[----:B------:R-:W-:-:S04]  /*0b10*/  IMAD.WIDE.U32 R8, R21, R24, RZ ;  /* 0x0000001815087225 */ /* 0x000fc800078e00ff */
[----:B------:R-:W-:-:S04]  /*0b20*/  IMAD.WIDE.U32 R12, P0, R15, R25, R8 ;  /* 0x000000190f0c7225 */ /* 0x000fc80007800008 */
[----:B------:R-:W-:-:S04]  /*0b30*/  IMAD.WIDE.U32 R8, R15, R24, RZ ;  /* 0x000000180f087225 */ /* 0x000fc800078e00ff */
[----:B------:R-:W-:Y:S01]  /*0b40*/  IMAD.X R15, RZ, RZ, RZ, P0 ;  /* 0x000000ffff0f7224 */ /* 0x000fe200000e06ff */
[----:B------:R-:W-:Y:S01]  /*0b50*/  IADD3 RZ, P0, R9, R12, RZ ;  /* 0x0000000c09ff7210 */ /* 0x000fe20007f1e0ff */
[----:B------:R-:W-:-:S04]  /*0b60*/  IMAD.MOV.U32 R14, RZ, RZ, R13 ;  /* 0x000000ffff0e7224 */ /* 0x000fc800078e000d */
[----:B------:R-:W-:-:S08]  /*0b70*/  IMAD.WIDE.U32.X R8, R21, R25, R14, P0 ;  /* 0x0000001915087225 */ /* 0x000fd000000e040e */
.L_x_9:
[----:B------:R-:W0:Y:S01]  /*0b80*/  LDC.64 R28, c[0x0][0x640] ;  /* 0x00019000ff1c7b82 */ /* 0x000e220000000a00 */
[--C-:B------:R-:W-:Y:S01]  /*0b90*/  SHF.R.U64 R30, R8, R0, R9.reuse ;  /* 0x00000000081e7219 */ /* 0x100fe20000001209 */
[----:B------:R-:W-:Y:S01]  /*0ba0*/  IMAD R20, R7, R20, R4 ;  /* 0x0000001407147224 */ /* 0x000fe200078e0204 */
[----:B------:R-:W-:Y:S02]  /*0bb0*/  SHF.R.U32.HI R0, RZ, R0, R9 ;  /* 0x00000000ff007219 */ /* 0x000fe40000011609 */
[----:B------:R-:W-:-:S03]  /*0bc0*/  IADD3 R5, P0, RZ, -R30, RZ ;  /* 0x8000001eff057210 */ /* 0x000fc60007f1e0ff */
[----:B------:R-:W1:Y:S02]  /*0bd0*/  LDC R12, c[0x0][0x618] ;  /* 0x00018600ff0c7b82 */ /* 0x000e640000000800 */
[----:B------:R-:W-:-:S04]  /*0be0*/  IMAD.X R9, RZ, RZ, ~R0, P0 ;  /* 0x000000ffff097224 */ /* 0x000fc800000e0e00 */
[-C--:B------:R-:W-:Y:S02]  /*0bf0*/  IMAD R0, R9, R26.reuse, RZ ;  /* 0x0000001a09007224 */ /* 0x080fe400078e02ff */
[----:B------:R-:W2:Y:S01]  /*0c00*/  LDC R14, c[0x0][0x608] ;  /* 0x00018200ff0e7b82 */ /* 0x000ea20000000800 */
[----:B------:R-:W-:-:S04]  /*0c10*/  IMAD.WIDE.U32 R8, R5, R26, R16 ;  /* 0x0000001a05087225 */ /* 0x000fc800078e0010 */
[----:B------:R-:W-:Y:S02]  /*0c20*/  IMAD R5, R5, R27, R0 ;  /* 0x0000001b05057224 */ /* 0x000fe400078e0200 */
[----:B------:R-:W-:Y:S01]  /*0c30*/  IMAD.MOV.U32 R27, RZ, RZ, 0x1 ;  /* 0x00000001ff1b7424 */ /* 0x000fe200078e00ff */
[----:B------:R-:W3:Y:S01]  /*0c40*/  LDC R24, c[0x0][0x658] ;  /* 0x00019600ff187b82 */ /* 0x000ee20000000800 */
[----:B------:R-:W-:Y:S01]  /*0c50*/  IMAD.IADD R5, R9, 0x1, R5 ;  /* 0x0000000109057824 */ /* 0x000fe200078e0205 */
[----:B0-----:R-:W-:Y:S01]  /*0c60*/  ISETP.NE.U32.AND P0, PT, R28, RZ, PT ;  /* 0x000000ff1c00720c */ /* 0x001fe20003f05070 */
[----:B------:R-:W-:-:S03]  /*0c70*/  IMAD.MOV.U32 R9, RZ, RZ, -0x1 ;  /* 0xffffffffff097424 */ /* 0x000fc600078e00ff */
[----:B------:R-:W-:Y:S02]  /*0c80*/  ISETP.NE.AND.EX P0, PT, R29, RZ, PT, P0 ;  /* 0x000000ff1d00720c */ /* 0x000fe40003f05300 */
[----:B------:R-:W0:Y:S01]  /*0c90*/  LDC R21, c[0x0][0x600] ;  /* 0x00018000ff157b82 */ /* 0x000e220000000800 */
[-CC-:B-1----:R-:W-:Y:S02]  /*0ca0*/  SHF.R.U64 R10, R8, R12.reuse, R5.reuse ;  /* 0x0000000c080a7219 */ /* 0x182fe40000001205 */
[----:B------:R-:W-:-:S05]  /*0cb0*/  SHF.R.U32.HI R5, RZ, R12, R5 ;  /* 0x0000000cff057219 */ /* 0x000fca0000011605 */
[----:B------:R-:W1:Y:S01]  /*0cc0*/  LDC R23, c[0x0][0x648] ;  /* 0x00019200ff177b82 */ /* 0x000e620000000800 */
[-CC-:B--2---:R-:W-:Y:S02]  /*0cd0*/  SHF.R.U64 R32, R10, R14.reuse, R5.reuse ;  /* 0x0000000e0a207219 */ /* 0x184fe40000001205 */
[----:B------:R-:W-:-:S05]  /*0ce0*/  SHF.R.U32.HI R5, RZ, R14, R5 ;  /* 0x0000000eff057219 */ /* 0x000fca0000011605 */
[----:B------:R-:W2:Y:S01]  /*0cf0*/  LDC R25, c[0x0][0x638] ;  /* 0x00018e00ff197b82 */ /* 0x000ea20000000800 */
[-CC-:B---3--:R-:W-:Y:S02]  /*0d00*/  SHF.R.U64 R14, R32, R24.reuse, R5.reuse ;  /* 0x00000018200e7219 */ /* 0x188fe40000001205 */
[-C--:B------:R-:W-:Y:S02]  /*0d10*/  SHF.L.U32 R0, R9, R24.reuse, RZ ;  /* 0x0000001809007219 */ /* 0x080fe400000006ff */
[----:B------:R-:W-:Y:S01]  /*0d20*/  SHF.R.U32.HI R5, RZ, R24, R5 ;  /* 0x00000018ff057219 */ /* 0x000fe20000011605 */
[----:B------:R-:W-:Y:S01]  /*0d30*/  IMAD.MOV.U32 R4, RZ, RZ, R14 ;  /* 0x000000ffff047224 */ /* 0x000fe200078e000e */
[----:B------:R-:W-:Y:S01]  /*0d40*/  LOP3.LUT R7, RZ, R0, RZ, 0x33, !PT ;  /* 0x00000000ff077212 */ /* 0x000fe200078e33ff */
[----:B------:R-:W3:Y:S01]  /*0d50*/  LDC R26, c[0x0][0x610] ;  /* 0x00018400ff1a7b82 */ /* 0x000ee20000000800 */
[----:B------:R-:W-:Y:S05]  /*0d60*/  @!P0 BRA `(.L_x_10) ;  /* 0x0000000000288947 */ /* 0x000fea0003800000 */
[----:B------:R-:W4:Y:S02]  /*0d70*/  LDC R13, c[0x0][0x64c] ;  /* 0x00019300ff0d7b82 */ /* 0x000f240000000800 */
[----:B----4-:R-:W-:-:S05]  /*0d80*/  IADD3 R13, P0, R14, R13, RZ ;  /* 0x0000000d0e0d7210 */ /* 0x010fca0007f1e0ff */
        /* <DEDUP_REMOVED lines=8> */
.L_x_10:
[----:B-1----:R-:W-:Y:S01]  /*0e10*/  SHF.R.U64 R4, R4, R23, R5 ;  /* 0x0000001704047219 */ /* 0x002fe20000001205 */
[----:B0-----:R-:W-:Y:S01]  /*0e20*/  VIADD R5, R21, 0xffffffff ;  /* 0xffffffff15057836 */ /* 0x001fe20000000000 */
[----:B------:R-:W-:Y:S01]  /*0e30*/  SHF.L.U32 R0, R27, R24, RZ ;  /* 0x000000181b007219 */ /* 0x000fe200000006ff */
[----:B------:R-:W-:Y:S01]  /*0e40*/  IMAD.MOV.U32 R23, RZ, RZ, R30 ;  /* 0x000000ffff177224 */ /* 0x000fe200078e001e */
[----:B------:R-:W-:Y:S01]  /*0e50*/  LOP3.LUT R7, R32, R7, RZ, 0xc0, !PT ;  /* 0x0000000720077212 */ /* 0x000fe200078ec0ff */
[----:B------:R-:W-:Y:S01]  /*0e60*/  IMAD.MOV R8, RZ, RZ, -R4 ;  /* 0x000000ffff087224 */ /* 0x000fe200078e0a04 */
[----:B------:R-:W-:Y:S02]  /*0e70*/  SEL R3, R3, R20, !P1 ;  /* 0x0000001403037207 */ /* 0x000fe40004800000 */
[----:B------:R-:W-:Y:S01]  /*0e80*/  LOP3.LUT R5, R10, R5, RZ, 0xc0, !PT ;  /* 0x000000050a057212 */ /* 0x000fe200078ec0ff */
[----:B------:R-:W-:Y:S02]  /*0e90*/  IMAD R4, R0, R4, R7 ;  /* 0x0000000400047224 */ /* 0x000fe400078e0207 */
[----:B--2---:R-:W-:-:S02]  /*0ea0*/  IMAD R0, R8, R25, R14 ;  /* 0x0000001908007224 */ /* 0x004fc400078e020e */
[----:B---3--:R-:W-:Y:S02]  /*0eb0*/  IMAD R3, R4, R26, R3 ;  /* 0x0000001a04037224 */ /* 0x008fe400078e0203 */
[----:B------:R-:W-:Y:S02]  /*0ec0*/  IMAD.MOV.U32 R7, RZ, RZ, 0x1 ;  /* 0x00000001ff077424 */ /* 0x000fe400078e00ff */
[----:B------:R-:W-:-:S03]  /*0ed0*/  IMAD R4, R0, R21, R5 ;  /* 0x0000001500047224 */ /* 0x000fc600078e0205 */
[----:B------:R-:W-:Y:S02]  /*0ee0*/  PRMT R0, R7, 0x7610, R0 ;  /* 0x0000761007007816 */ /* 0x000fe40000000000 */
[----:B------:R-:W-:Y:S02]  /*0ef0*/  SEL R100, R4, R3, !P1 ;  /* 0x0000000304647207 */ /* 0x000fe40004800000 */
[----:B------:R-:W-:-:S07]  /*0f00*/  SEL R101, R3, R4, !P1 ;  /* 0x0000000403657207 */ /* 0x000fce0004800000 */
.L_x_8:
[----:B------:R-:W-:-:S08]  /*0f10*/  NOP ;  /* 0x0000000000007918 */ /* 0x000fd00000000000 */
[----:B------:R-:W0:Y:S02]  /*0f20*/  USETMAXREG.TRY_ALLOC.CTAPOOL UP0, 0xe8 ;  /* 0x000000e8000079c8 */ /* 0x000e240008000600 */
[----:B0-----:R-:W-:-:S13]  /*0f30*/  PLOP3.LUT P0, PT, PT, PT, UP0, 0x80, 0x0 ;  /* 0x000000000000781c */ /* 0x001fda0003f0f008 */
[----:B------:R-:W-:Y:S05]  /*0f40*/  @!P0 BRA `(.L_x_8) ;  /* 0xfffffffc00f08947 */ /* 0x000fea000383ffff */
[----:B------:R-:W-:Y:S01]  /*0f50*/  ULDC.64 UR4, c[0x0][0x598] ;  /* 0x0001660000047ab9 */ /* 0x000fe20000000a00 */
[----:B------:R-:W-:Y:S01]  /*0f60*/  ULDC.64 UR38, c[0x0][0x208] ;  /* 0x0000820000267ab9 */ /* 0x000fe20000000a00 */
[----:B------:R-:W-:-:S04]  /*0f70*/  ISETP.NE.U32.AND P0, PT, RZ, UR4, PT ;  /* 0x00000004ff007c0c */ /* 0x000fc8000bf05070 */
[----:B------:R-:W-:-:S13]  /*0f80*/  ISETP.NE.AND.EX P0, PT, RZ, UR5, PT, P0 ;  /* 0x00000005ff007c0c */ /* 0x000fda000bf05300 */
[----:B------:R-:W-:Y:S05]  /*0f90*/  @!P0 BRA `(.L_x_11) ;  /* 0x00000000001c8947 */ /* 0x000fea0003800000 */
[----:B------:R-:W0:Y:S02]  /*0fa0*/  LDC.64 R4, c[0x0][0x598] ;  /* 0x00016600ff047b82 */ /* 0x000e240000000a00 */
[----:B0-----:R-:W2:Y:S02]  /*0fb0*/  LDG.E.64 R4, desc[UR38][R4.64] ;  /* 0x0000002604047981 */ /* 0x001ea4000c1e1b00 */
[----:B--2---:R-:W-:-:S04]  /*0fc0*/  ISETP.NE.U32.AND P0, PT, R4, RZ, PT ;  /* 0x000000ff0400720c */ /* 0x004fc80003f05070 */
[----:B------:R-:W-:-:S13]  /*0fd0*/  ISETP.NE.AND.EX P0, PT, R5, RZ, PT, P0 ;  /* 0x000000ff0500720c */ /* 0x000fda0003f05300 */
[----:B------:R-:W-:Y:S05]  /*0fe0*/  @!P0 BRA `(.L_x_11) ;  /* 0x0000000000088947 */ /* 0x000fea0003800000 */
[----:B------:R0:W5:Y:S01]  /*0ff0*/  LD.E R90, desc[UR38][R4.64] ;  /* 0x00000026045a7980 */ /* 0x000162000c101900 */
[----:B------:R-:W-:Y:S05]  /*1000*/  BRA `(.L_x_12) ;  /* 0x0000000000247947 */ /* 0x000fea0003800000 */
.L_x_11:
[----:B------:R-:W-:Y:S02]  /*1010*/  ULDC.64 UR4, c[0x0][0x588] ;  /* 0x0001620000047ab9 */ /* 0x000fe40000000a00 */
[----:B------:R-:W-:-:S04]  /*1020*/  ISETP.NE.U32.AND P0, PT, RZ, UR4, PT ;  /* 0x00000004ff007c0c */ /* 0x000fc8000bf05070 */
[----:B------:R-:W-:-:S13]  /*1030*/  ISETP.NE.AND.EX P0, PT, RZ, UR5, PT, P0 ;  /* 0x00000005ff007c0c */ /* 0x000fda000bf05300 */
[----:B------:R-:W-:Y:S05]  /*1040*/  @!P0 BRA `(.L_x_13) ;  /* 0x00000000000c8947 */ /* 0x000fea0003800000 */
[----:B------:R-:W0:Y:S02]  /*1050*/  LDC.64 R90, c[0x0][0x588] ;  /* 0x00016200ff5a7b82 */ /* 0x000e240000000a00 */
[----:B0-----:R1:W5:Y:S01]  /*1060*/  LDG.E R90, desc[UR38][R90.64] ;  /* 0x000000265a5a7981 */ /* 0x001362000c1e1900 */
[----:B------:R-:W-:Y:S05]  /*1070*/  BRA `(.L_x_12) ;  /* 0x0000000000087947 */ /* 0x000fea0003800000 */
.L_x_13:
[----:B------:R-:W-:Y:S02]  /*1080*/  ULDC UR4, c[0x0][0x580] ;  /* 0x0001600000047ab9 */ /* 0x000fe40000000800 */
[----:B------:R-:W-:-:S07]  /*1090*/  IMAD.U32 R90, RZ, RZ, UR4 ;  /* 0x00000004ff5a7e24 */ /* 0x000fce000f8e00ff */
.L_x_12:
[----:B------:R-:W-:Y:S02]  /*10a0*/  ULDC.64 UR4, c[0x0][0x5a0] ;  /* 0x0001680000047ab9 */ /* 0x000fe40000000a00 */
[----:B------:R-:W-:-:S04]  /*10b0*/  ISETP.NE.U32.AND P0, PT, RZ, UR4, PT ;  /* 0x00000004ff007c0c */ /* 0x000fc8000bf05070 */
[----:B------:R-:W-:-:S13]  /*10c0*/  ISETP.NE.AND.EX P0, PT, RZ, UR5, PT, P0 ;  /* 0x00000005ff007c0c */ /* 0x000fda000bf05300 */
[----:B------:R-:W-:Y:S05]  /*10d0*/  @!P0 BRA `(.L_x_14) ;  /* 0x00000000001c8947 */ /* 0x000fea0003800000 */
[----:B0-----:R-:W0:Y:S02]  /*10e0*/  LDC.64 R4, c[0x0][0x5a0] ;  /* 0x00016800ff047b82 */ /* 0x001e240000000a00 */
[----:B0-----:R-:W2:Y:S02]  /*10f0*/  LDG.E.64 R4, desc[UR38][R4.64] ;  /* 0x0000002604047981 */ /* 0x001ea4000c1e1b00 */
[----:B--2---:R-:W-:-:S04]  /*1100*/  ISETP.NE.U32.AND P0, PT, R4, RZ, PT ;  /* 0x000000ff0400720c */ /* 0x004fc80003f05070 */
[----:B------:R-:W-:-:S13]  /*1110*/  ISETP.NE.AND.EX P0, PT, R5, RZ, PT, P0 ;  /* 0x000000ff0500720c */ /* 0x000fda0003f05300 */
[----:B------:R-:W-:Y:S05]  /*1120*/  @!P0 BRA `(.L_x_14) ;  /* 0x0000000000088947 */ /* 0x000fea0003800000 */
[----:B-1----:R0:W5:Y:S01]  /*1130*/  LD.E R91, desc[UR38][R4.64] ;  /* 0x00000026045b7980 */ /* 0x002162000c101900 */
[----:B------:R-:W-:Y:S05]  /*1140*/  BRA `(.L_x_15) ;  /* 0x0000000000247947 */ /* 0x000fea0003800000 */
.L_x_14:
[----:B------:R-:W-:Y:S02]  /*1150*/  ULDC.64 UR4, c[0x0][0x590] ;  /* 0x0001640000047ab9 */ /* 0x000fe40000000a00 */
[----:B------:R-:W-:-:S04]  /*1160*/  ISETP.NE.U32.AND P0, PT, RZ, UR4, PT ;  /* 0x00000004ff007c0c */ /* 0x000fc8000bf05070 */
[----:B------:R-:W-:-:S13]  /*1170*/  ISETP.NE.AND.EX P0, PT, RZ, UR5, PT, P0 ;  /* 0x00000005ff007c0c */ /* 0x000fda000bf05300 */
[----:B------:R-:W-:Y:S05]  /*1180*/  @!P0 BRA `(.L_x_16) ;  /* 0x00000000000c8947 */ /* 0x000fea0003800000 */
[----:B0-----:R-:W1:Y:S02]  /*1190*/  LDC.64 R4, c[0x0][0x590] ;  /* 0x00016400ff047b82 */ /* 0x001e640000000a00 */
[----:B-1----:R1:W5:Y:S01]  /*11a0*/  LDG.E R91, desc[UR38][R4.64] ;  /* 0x00000026045b7981 */ /* 0x002362000c1e1900 */
[----:B------:R-:W-:Y:S05]  /*11b0*/  BRA `(.L_x_15) ;  /* 0x0000000000087947 */ /* 0x000fea0003800000 */
.L_x_16:
[----:B------:R-:W-:Y:S02]  /*11c0*/  ULDC UR4, c[0x0][0x584] ;  /* 0x0001610000047ab9 */ /* 0x000fe40000000800 */
[----:B-1----:R-:W-:-:S07]  /*11d0*/  IMAD.U32 R91, RZ, RZ, UR4 ;  /* 0x00000004ff5b7e24 */ /* 0x002fce000f8e00ff */
.L_x_15:
[----:B------:R-:W-:-:S13]  /*11e0*/  LOP3.LUT P0, RZ, R0, 0xff, RZ, 0xc0, !PT ;  /* 0x000000ff00ff7812 */ /* 0x000fda000780c0ff */
[----:B------:R-:W-:Y:S05]  /*11f0*/  @!P0 EXIT ;  /* 0x000000000000894d */ /* 0x000fea0003800000 */
[----:B------:R-:W2:Y:S01]  /*1200*/  LDC R93, c[0x0][0x658] ;  /* 0x00019600ff5d7b82 */ /* 0x000ea20000000800 */
[----:B------:R-:W-:Y:S01]  /*1210*/  ULDC.64 UR6, c[0x0][0x288] ;  /* 0x0000a20000067ab9 */ /* 0x000fe20000000a00 */
[----:B------:R-:W-:Y:S01]  /*1220*/  LOP3.LUT R6, R6, 0x1, RZ, 0xc0, !PT ;  /* 0x0000000106067812 */ /* 0x000fe200078ec0ff */
[----:B------:R-:W-:Y:S01]  /*1230*/  UIADD3 UR4, UR7, 0x7f, URZ ;  /* 0x0000007f07047890 */ /* 0x000fe2000fffe03f */
[----:B------:R-:W-:Y:S01]  /*1240*/  SHF.R.U32.HI R11, RZ, 0x1, R11 ;  /* 0x00000001ff0b7819 */ /* 0x000fe2000001160b */
[----:B------:R-:W-:Y:S01]  /*1250*/  IMAD.U32 R3, RZ, RZ, UR6 ;  /* 0x00000006ff037e24 */ /* 0x000fe2000f8e00ff */
[----:B------:R-:W-:Y:S01]  /*1260*/  SHF.R.U32.HI R0, RZ, 0x2, R94 ;  /* 0x00000002ff007819 */ /* 0x000fe2000001165e */
[----:B------:R-:W-:Y:S01]  /*1270*/  USHF.R.S32.HI UR5, URZ, 0x1f, UR4 ;  /* 0x0000001f3f057899 */ /* 0x000fe20008011404 */
[----:B------:R-:W3:Y:S01]  /*1280*/  LDC R96, c[0x0][0x600] ;  /* 0x00018000ff607b82 */ /* 0x000ee20000000800 */
[----:B------:R-:W-:Y:S01]  /*1290*/  LOP3.LUT R92, R94, 0x3, RZ, 0xc0, !PT ;  /* 0x000000035e5c7812 */ /* 0x000fe200078ec0ff */
[----:B01----:R-:W-:Y:S01]  /*12a0*/  IMAD.SHL.U32 R5, R6, 0x40, RZ ;  /* 0x0000004006057824 */ /* 0x003fe200078e00ff */
[----:B------:R-:W-:Y:S01]  /*12b0*/  LOP3.LUT R0, R0, 0x7, RZ, 0xc0, !PT ;  /* 0x0000000700007812 */ /* 0x000fe200078ec0ff */
[----:B------:R-:W-:Y:S01]  /*12c0*/  ULEA.HI UR5, UR5, UR4, URZ, 0x7 ;  /* 0x0000000405057291 */ /* 0x000fe2000f8f383f */
[----:B------:R-:W-:Y:S01]  /*12d0*/  LOP3.LUT R11, R11, 0x30, RZ, 0xc0, !PT ;  /* 0x000000300b0b7812 */ /* 0x000fe200078ec0ff */
[----:B------:R-:W-:Y:S01]  /*12e0*/  IMAD R92, R92, -0x2, R3 ;  /* 0xfffffffe5c5c7824 */ /* 0x000fe200078e0203 */
[--C-:B------:R-:W-:Y:S01]  /*12f0*/  LOP3.LUT R88, R5, 0x40, R0.reuse, 0xe2, !PT ;  /* 0x0000004005587812 */ /* 0x100fe200078ee200 */
[----:B------:R-:W-:Y:S01]  /*1300*/  USHF.R.S32.HI UR43, URZ, 0x7, UR5 ;  /* 0x000000073f2b7899 */ /* 0x000fe20008011405 */
[----:B------:R-:W-:Y:S01]  /*1310*/  IADD3 R3, RZ, -R11, -R0 ;  /* 0x8000000bff037210 */ /* 0x000fe20007ffe800 */
[----:B------:R-:W-:Y:S01]  /*1320*/  IMAD.MOV.U32 R0, RZ, RZ, -0x1 ;  /* 0xffffffffff007424 */ /* 0x000fe200078e00ff */
[----:B------:R-:W-:Y:S01]  /*1330*/  LOP3.LUT R95, R94, 0x80, RZ, 0xc0, !PT ;  /* 0x000000805e5f7812 */ /* 0x000fe200078ec0ff */
[----:B------:R-:W-:Y:S01]  /*1340*/  UISETP.LT.AND UP0, UPT, UR43, 0x1, UPT ;  /* 0x000000012b00788c */ /* 0x000fe2000bf01270 */
[----:B------:R-:W-:Y:S01]  /*1350*/  IMAD.MOV.U32 R4, RZ, RZ, 0x1 ;  /* 0x00000001ff047424 */ /* 0x000fe200078e00ff */
[----:B------:R-:W-:Y:S01]  /*1360*/  ULDC UR4, c[0x0][0x284] ;  /* 0x0000a10000047ab9 */ /* 0x000fe20000000800 */
[----:B------:R-:W-:Y:S01]  /*1370*/  IMAD R3, R6, -0x40, R3 ;  /* 0xffffffc006037824 */ /* 0x000fe200078e0203 */
[----:B--2---:R-:W-:Y:S01]  /*1380*/  SHF.L.U32 R0, R0, R93, RZ ;  /* 0x0000005d00007219 */ /* 0x004fe200000006ff */
[----:B------:R-:W-:Y:S01]  /*1390*/  USEL UR44, UR43, 0x1, UP0 ;  /* 0x000000012b2c7887 */ /* 0x000fe20008000000 */
[----:B------:R-:W-:Y:S01]  /*13a0*/  LOP3.LUT R88, R88, R11, RZ, 0xfc, !PT ;  /* 0x0000000b58587212 */ /* 0x000fe200078efcff */
[----:B------:R-:W-:Y:S01]  /*13b0*/  IMAD.SHL.U32 R94, R94, 0x2, RZ ;  /* 0x000000025e5e7824 */ /* 0x000fe200078e00ff */
[----:B------:R-:W-:Y:S01]  /*13c0*/  SHF.L.U32 R93, R4, R93, RZ ;  /* 0x0000005d045d7219 */ /* 0x000fe200000006ff */
[----:B------:R-:W-:Y:S01]  /*13d0*/  VIADD R98, R3, UR4 ;  /* 0x0000000403627c36 */ /* 0x000fe20008000000 */
[----:B------:R-:W-:Y:S01]  /*13e0*/  SHF.R.U32.HI R95, RZ, 0x7, R95 ;  /* 0x00000007ff5f7819 */ /* 0x000fe2000001165f */
[----:B------:R-:W-:Y:S01]  /*13f0*/  IMAD.MOV.U32 R89, RZ, RZ, RZ ;  /* 0x000000ffff597224 */ /* 0x000fe200078e00ff */
[----:B------:R-:W-:Y:S01]  /*1400*/  LOP3.LUT R97, RZ, R0, RZ, 0x33, !PT ;  /* 0x00000000ff617212 */ /* 0x000fe200078e33ff */
[----:B---3--:R-:W-:Y:S01]  /*1410*/  VIADD R96, R96, 0xffffffff ;  /* 0xffffffff60607836 */ /* 0x008fe20000000000 */
[----:B------:R-:W-:Y:S01]  /*1420*/  UIADD3 UR44, UR43, -UR44, URZ ;  /* 0x8000002c2b2c7290 */ /* 0x000fe2000fffe03f */
[----:B------:R-:W-:Y:S01]  /*1430*/  UMOV UR40, URZ ;  /* 0x0000003f00287c82 */ /* 0x000fe20008000000 */
[----:B------:R-:W-:-:S10]  /*1440*/  UMOV UR41, URZ ;  /* 0x0000003f00297c82 */ /* 0x000fd40008000000 */
.L_x_166:
[----:B0-----:R-:W0:Y:S01]  /*1450*/  SHFL.IDX PT, R0, R95, RZ, 0x1f ;  /* 0x00001fff5f007589 */ /* 0x001e2200000e0000 */
[----:B-1----:R-:W1:Y:S01]  /*1460*/  S2UR UR7, SR_CgaCtaId ;  /* 0x00000000000779c3 */ /* 0x002e620000008800 */
[----:B------:R-:W-:Y:S01]  /*1470*/  UMOV UR6, 0x400 ;  /* 0x0000040000067882 */ /* 0x000fe20000000000 */
[----:B0-----:R-:W-:Y:S01]  /*1480*/  R2UR UR4, R0 ;  /* 0x00000000000472ca */ /* 0x001fe200000e0000 */
[----:B-1----:R-:W-:-:S12]  /*1490*/  ULEA UR6, UR7, UR6, 0x18 ;  /* 0x0000000607067291 */ /* 0x002fd8000f8ec03f */
[----:B------:R-:W-:-:S04]  /*14a0*/  ULEA.HI UR5, UR4, UR4, URZ, 0x1 ;  /* 0x0000000404057291 */ /* 0x000fc8000f8f083f */
[----:B------:R-:W-:-:S04]  /*14b0*/  ULOP3.LUT UR5, UR5, 0x7fffe, URZ, 0xc0, !UPT ;  /* 0x0007fffe05057892 */ /* 0x000fc8000f8ec03f */
[----:B------:R-:W-:-:S03]  /*14c0*/  UIADD3 UR5, UR4, -UR5, URZ ;  /* 0x8000000504057290 */ /* 0x000fc6000fffe03f */
[----:B------:R-:W-:Y:S01]  /*14d0*/  ULDC UR4, c[0x0][0x28c] ;  /* 0x0000a30000047ab9 */ /* 0x000fe20000000800 */
[----:B------:R-:W-:Y:S01]  /*14e0*/  ULEA UR5, UR5, UR6, 0xd ;  /* 0x0000000605057291 */ /* 0x000fe2000f8e683f */
[----:B------:R-:W-:-:S03]  /*14f0*/  ISETP.LT.AND P0, PT, RZ, UR4, PT ;  /* 0x00000004ff007c0c */ /* 0x000fc6000bf01270 */
[----:B------:R-:W-:-:S04]  /*1500*/  UIADD3 UR5, UR5, 0x100, URZ ;  /* 0x0000010005057890 */ /* 0x000fc8000fffe03f */
[----:B------:R-:W-:-:S04]  /*1510*/  USHF.R.U32.HI UR5, URZ, 0x4, UR5 ;  /* 0x000000043f057899 */ /* 0x000fc80008011605 */
[----:B------:R-:W-:-:S04]  /*1520*/  ULOP3.LUT UR5, UR5, 0x3fff, URZ, 0xc0, !UPT ;  /* 0x00003fff05057892 */ /* 0x000fc8000f8ec03f */
[----:B------:R-:W-:Y:S01]  /*1530*/  ULOP3.LUT UR45, UR5, 0x10000, URZ, 0xfc, !UPT ;  /* 0x00010000052d7892 */ /* 0x000fe2000f8efc3f */
[----:B----4-:R-:W-:Y:S11]  /*1540*/  @P0 BRA `(.L_x_17) ;  /* 0x0000000000400947 */ /* 0x010ff60003800000 */
[----:B------:R-:W-:Y:S01]  /*1550*/  MOV R0, 0x0 ;  /* 0x0000000000007802 */ /* 0x000fe20000000f00 */
[----:B------:R-:W-:Y:S01]  /*1560*/  ULDC.64 UR4, c[0x4][0x68] ;  /* 0x01001a0000047ab9 */ /* 0x000fe20000000a00 */
[----:B------:R-:W-:Y:S01]  /*1570*/  ULDC.64 UR6, c[0x4][0x8] ;  /* 0x0100020000067ab9 */ /* 0x000fe20000000a00 */
[----:B------:R-:W-:Y:S01]  /*1580*/  IMAD.U32 R4, RZ, RZ, UR4 ;  /* 0x00000004ff047e24 */ /* 0x000fe2000f8e00ff */
[----:B------:R0:W1:Y:S01]  /*1590*/  LDC.64 R14, c[0x4][R0] ;  /* 0x01000000000e7b82 */ /* 0x0000620000000a00 */
[----:B------:R-:W-:Y:S01]  /*15a0*/  IMAD.U32 R5, RZ, RZ, UR5 ;  /* 0x00000005ff057e24 */ /* 0x000fe2000f8e00ff */
[----:B------:R-:W-:Y:S01]  /*15b0*/  ULDC.64 UR4, c[0x4][0x70] ;  /* 0x01001c0000047ab9 */ /* 0x000fe20000000a00 */
[----:B------:R-:W-:Y:S02]  /*15c0*/  IMAD.U32 R10, RZ, RZ, UR6 ;  /* 0x00000006ff0a7e24 */ /* 0x000fe4000f8e00ff */
[----:B------:R-:W-:Y:S02]  /*15d0*/  IMAD.U32 R6, RZ, RZ, UR4 ;  /* 0x00000004ff067e24 */ /* 0x000fe4000f8e00ff */
[----:B------:R-:W-:-:S02]  /*15e0*/  IMAD.U32 R7, RZ, RZ, UR5 ;  /* 0x00000005ff077e24 */ /* 0x000fc4000f8e00ff */
[----:B------:R-:W-:Y:S02]  /*15f0*/  IMAD.U32 R11, RZ, RZ, UR7 ;  /* 0x00000007ff0b7e24 */ /* 0x000fe4000f8e00ff */
[----:B------:R-:W-:Y:S02]  /*1600*/  IMAD.MOV.U32 R8, RZ, RZ, 0x1e1 ;  /* 0x000001e1ff087424 */ /* 0x000fe400078e00ff */
[----:B------:R-:W-:Y:S02]  /*1610*/  IMAD.MOV.U32 R12, RZ, RZ, 0x1 ;  /* 0x00000001ff0c7424 */ /* 0x000fe400078e00ff */
[----:B0-----:R-:W-:-:S07]  /*1620*/  IMAD.MOV.U32 R13, RZ, RZ, RZ ;  /* 0x000000ffff0d7224 */ /* 0x001fce00078e00ff */
[----:B------:R-:W-:-:S07]  /*1630*/  LEPC R20, `(.L_x_17) ;  /* 0x000000001014794e */ /* 0x000fce0000000000 */
[----:B-1---5:R-:W-:Y:S05]  /*1640*/  CALL.ABS.NOINC R14 ;  /* 0x000000000e007343 */ /* 0x022fea0003c00000 */
.L_x_17:
[----:B------:R-:W-:-:S04]  /*1650*/  LOP3.LUT R0, R18, 0x1, RZ, 0xfc, !PT ;  /* 0x0000000112007812 */ /* 0x000fc800078efcff */
[----:B------:R-:W-:-:S13]  /*1660*/  ISETP.NE.AND P0, PT, R0, 0x3, PT ;  /* 0x000000030000780c */ /* 0x000fda0003f05270 */
[----:B------:R-:W-:Y:S05]  /*1670*/  @!P0 BRA `(.L_x_18) ;  /* 0x0000000000048947 */ /* 0x000fea0003800000 */
[----:B------:R-:W-:Y:S01]  /*1680*/  BPT.TRAP 0x1 ;  /* 0x000000040000795c */ /* 0x000fe20000300000 */
.L_x_18:
[----:B------:R-:W0:Y:S01]  /*1690*/  S2UR UR5, SR_CgaCtaId ;  /* 0x00000000000579c3 */ /* 0x000e220000008800 */
[----:B------:R-:W-:Y:S01]  /*16a0*/  UMOV UR4, 0x400 ;  /* 0x0000040000047882 */ /* 0x000fe20000000000 */
[----:B------:R-:W-:Y:S02]  /*16b0*/  IMAD.U32 R0, RZ, RZ, UR40 ;  /* 0x00000028ff007e24 */ /* 0x000fe4000f8e00ff */
[----:B------:R-:W-:-:S03]  /*16c0*/  IMAD.U32 R3, RZ, RZ, UR41 ;  /* 0x00000029ff037e24 */ /* 0x000fc6000f8e00ff */
[----:B------:R-:W-:Y:S01]  /*16d0*/  SHF.L.U32 R0, R0, 0x1f, RZ ;  /* 0x0000001f00007819 */ /* 0x000fe200000006ff */
[----:B0-----:R-:W-:-:S06]  /*16e0*/  ULEA UR4, UR5, UR4, 0x18 ;  /* 0x0000000405047291 */ /* 0x001fcc000f8ec03f */
[----:B------:R-:W-:-:S04]  /*16f0*/  IMAD.U32 R6, RZ, RZ, UR4 ;  /* 0x00000004ff067e24 */ /* 0x000fc8000f8e00ff */
[----:B------:R-:W-:-:S04]  /*1700*/  IMAD R3, R3, 0x8, R6 ;  /* 0x0000000803037824 */ /* 0x000fc800078e0206 */
[----:B------:R0:W1:Y:S01]  /*1710*/  SYNCS.PHASECHK.TRANS64.TRYWAIT P1, [R3+URZ], R0 ;  /* 0x00000000030075a7 */ /* 0x000062000802017f */
[----:B------:R-:W-:Y:S05]  /*1720*/  @!P0 BRA `(.L_x_19) ;  /* 0x0000000000048947 */ /* 0x000fea0003800000 */
[----:B------:R-:W-:Y:S01]  /*1730*/  BPT.TRAP 0x1 ;  /* 0x000000040000795c */ /* 0x000fe20000300000 */
.L_x_19:
[----:B------:R-:W-:-:S05]  /*1740*/  IMAD.U32 R4, RZ, RZ, UR44 ;  /* 0x0000002cff047e24 */ /* 0x000fca000f8e00ff */
[----:B------:R-:W-:Y:S01]  /*1750*/  ISETP.GE.AND P2, PT, R4, 0x1, PT ;  /* 0x000000010400780c */ /* 0x000fe20003f46270 */
[----:B-1----:R-:W-:-:S12]  /*1760*/  @P1 BRA `(.L_x_20) ;  /* 0x0000000000081947 */ /* 0x002fd80003800000 */
[----:B------:R-:W1:Y:S02]  /*1770*/  SYNCS.PHASECHK.TRANS64.TRYWAIT P1, [R3+URZ], R0 ;  /* 0x00000000030075a7 */ /* 0x000e64000802017f */
[----:B-1----:R-:W-:Y:S05]  /*1780*/  @!P1 BRA `(.L_x_21) ;  /* 0x0000005800249947 */ /* 0x002fea0003800000 */
.L_x_20:
[----:B------:R-:W-:Y:S05]  /*1790*/  WARPSYNC.ALL ;  /* 0x0000000000007948 */ /* 0x000fea0003800000 */
[----:B------:R-:W-:Y:S01]  /*17a0*/  R2UR UR4, R6 ;  /* 0x00000000060472ca */ /* 0x000fe200000e0000 */
[----:B------:R-:W-:Y:S01]  /*17b0*/  ULEA UR5, UR41, UR45, 0xa ;  /* 0x0000002d29057291 */ /* 0x000fe2000f8e503f */
[----:B------:R-:W-:Y:S01]  /*17c0*/  WARPGROUP.ARRIVE ;  /* 0x00000000000079c5 */ /* 0x000fe20000000000 */
[----:B------:R-:W-:Y:S01]  /*17d0*/  UMOV UR9, 0x40000040 ;  /* 0x4000004000097882 */ /* 0x000fe20000000000 */
[----:B------:R-:W-:-:S04]  /*17e0*/  UMOV UR11, 0x40000040 ;  /* 0x40000040000b7882 */ /* 0x000fc80000000000 */
[----:B------:R-:W-:-:S05]  /*17f0*/  UMOV UR8, UR5 ;  /* 0x0000000500087c82 */ /* 0x000fca0008000000 */
[----:B------:R-:W-:-:S04]  /*1800*/  UIADD3 UR4, UR4, 0x10100, URZ ;  /* 0x0001010004047890 */ /* 0x000fc8000fffe03f */
[----:B------:R-:W-:-:S04]  /*1810*/  USHF.R.U32.HI UR4, URZ, 0x4, UR4 ;  /* 0x000000043f047899 */ /* 0x000fc80008011604 */
[----:B------:R-:W-:-:S04]  /*1820*/  ULOP3.LUT UR4, UR4, 0x3fff, URZ, 0xc0, !UPT ;  /* 0x00003fff04047892 */ /* 0x000fc8000f8ec03f */
[----:B------:R-:W-:-:S04]  /*1830*/  ULOP3.LUT UR4, UR4, 0x10000, URZ, 0xfc, !UPT ;  /* 0x0001000004047892 */ /* 0x000fc8000f8efc3f */
[----:B------:R-:W-:-:S07]  /*1840*/  ULEA UR6, UR41, UR4, 0xa ;  /* 0x0000000429067291 */ /* 0x000fce000f8e503f */
[----:B------:R-:W-:Y:S02]  /*1850*/  UMOV UR10, UR6 ;  /* 0x00000006000a7c82 */ /* 0x000fe40008000000 */
[----:B------:R-:W-:Y:S01]  /*1860*/  IGMMA.64x128x32.S8.S8 R24, gdesc[UR8], RZ, !UPT, gsb0 ;  /* 0x03600000081879f1 */ /* 0x000fe2000c0410ff */
[----:B------:R-:W-:Y:S02]  /*1870*/  UIADD3 UR8, UR5, 0x2, URZ ;  /* 0x0000000205087890 */ /* 0x000fe4000fffe03f */
[----:B------:R-:W-:Y:S01]  /*1880*/  UIADD3 UR10, UR6, 0x2, URZ ;  /* 0x00000002060a7890 */ /* 0x000fe2000fffe03f */
[----:B------:R-:W-:Y:S01]  /*1890*/  UMOV UR9, 0x40000040 ;  /* 0x4000004000097882 */ /* 0x000fe20000000000 */
[----:B------:R-:W-:Y:S01]  /*18a0*/  UMOV UR11, 0x40000040 ;  /* 0x40000040000b7882 */ /* 0x000fe20000000000 */
[----:B------:R-:W-:Y:S02]  /*18b0*/  WARPGROUP.DEPBAR.LE gsb0, 0x0 ;  /* 0x00008000000079c5 */ /* 0x000fe40000010000 */
[----:B------:R-:W-:-:S06]  /*18c0*/  WARPGROUP.ARRIVE ;  /* 0x00000000000079c5 */ /* 0x000fcc0000000000 */
[----:B------:R-:W-:Y:S01]  /*18d0*/  IGMMA.64x128x32.S8.S8 R24, gdesc[UR8], R24, gsb0 ;  /* 0x03600000081879f1 */ /* 0x000fe20008041018 */
        /* <DEDUP_REMOVED lines=13> */
[----:B------:R-:W-:Y:S03]  /*19b0*/  IGMMA.64x128x32.S8.S8 R24, gdesc[UR8], R24, gsb0 ;  /* 0x03600000081879f1 */ /* 0x000fe60008041018 */
[----:B------:R-:W-:Y:S02]  /*19c0*/  WARPGROUP.DEPBAR.LE gsb0, 0x0 ;  /* 0x00008000000079c5 */ /* 0x000fe40000010000 */
[----:B------:R-:W-:Y:S05]  /*19d0*/  @!P2 BRA `(.L_x_22) ;  /* 0x000000040028a947 */ /* 0x000fea0003800000 */
[----:B------:R-:W-:Y:S01]  /*19e0*/  UIADD3 UR5, UR41, 0x1, URZ ;  /* 0x0000000129057890 */ /* 0x000fe2000fffe03f */
[----:B01----:R-:W-:Y:S02]  /*19f0*/  IMAD.U32 R0, RZ, RZ, UR44 ;  /* 0x0000002cff007e24 */ /* 0x003fe4000f8e00ff */
[----:B------:R-:W-:Y:S01]  /*1a00*/  IMAD.U32 R3, RZ, RZ, UR41 ;  /* 0x00000029ff037e24 */ /* 0x000fe2000f8e00ff */
[----:B------:R-:W-:-:S04]  /*1a10*/  UISETP.NE.AND UP0, UPT, UR5, 0x4, UPT ;  /* 0x000000040500788c */ /* 0x000fc8000bf05270 */
[----:B------:R-:W-:Y:S02]  /*1a20*/  USEL UR6, URZ, 0x1, UP0 ;  /* 0x000000013f067887 */ /* 0x000fe40008000000 */
[----:B------:R-:W-:Y:S02]  /*1a30*/  USEL UR5, UR5, URZ, UP0 ;  /* 0x0000003f05057287 */ /* 0x000fe40008000000 */
[----:B------:R-:W-:-:S06]  /*1a40*/  ULOP3.LUT UR6, UR40, UR6, URZ, 0x3c, !UPT ;  /* 0x0000000628067292 */ /* 0x000fcc000f8e3c3f */
[----:B------:R-:W-:-:S07]  /*1a50*/  IMAD.U32 R7, RZ, RZ, UR6 ;  /* 0x00000006ff077e24 */ /* 0x000fce000f8e00ff */
.L_x_29:
[----:B------:R-:W-:Y:S05]  /*1a60*/  @!P0 BRA `(.L_x_23) ;  /* 0x0000000000048947 */ /* 0x000fea0003800000 */
[----:B------:R-:W-:Y:S01]  /*1a70*/  BPT.TRAP 0x1 ;  /* 0x000000040000795c */ /* 0x000fe20000300000 */
.L_x_23:
[----:B------:R-:W0:Y:S01]  /*1a80*/  S2UR UR7, SR_CgaCtaId ;  /* 0x00000000000779c3 */ /* 0x000e220000008800 */
[----:B------:R-:W-:Y:S01]  /*1a90*/  UMOV UR6, 0x400 ;  /* 0x0000040000067882 */ /* 0x000fe20000000000 */
[----:B------:R-:W-:Y:S01]  /*1aa0*/  IMAD.U32 R5, RZ, RZ, UR5 ;  /* 0x00000005ff057e24 */ /* 0x000fe2000f8e00ff */
[----:B------:R-:W-:Y:S01]  /*1ab0*/  SHF.L.U32 R4, R7, 0x1f, RZ ;  /* 0x0000001f07047819 */ /* 0x000fe200000006ff */
[----:B0-----:R-:W-:-:S06]  /*1ac0*/  ULEA UR6, UR7, UR6, 0x18 ;  /* 0x0000000607067291 */ /* 0x001fcc000f8ec03f */
[----:B------:R-:W-:-:S04]  /*1ad0*/  IMAD.U32 R6, RZ, RZ, UR6 ;  /* 0x00000006ff067e24 */ /* 0x000fc8000f8e00ff */
[----:B------:R-:W-:-:S04]  /*1ae0*/  IMAD R5, R5, 0x8, R6 ;  /* 0x0000000805057824 */ /* 0x000fc800078e0206 */
[----:B------:R0:W1:Y:S01]  /*1af0*/  SYNCS.PHASECHK.TRANS64.TRYWAIT P1, [R5+URZ], R4 ;  /* 0x00000004050075a7 */ /* 0x000062000802017f */
[----:B------:R-:W-:Y:S05]  /*1b00*/  @!P0 BRA `(.L_x_24) ;  /* 0x0000000000048947 */ /* 0x000fea0003800000 */
[----:B------:R-:W-:Y:S01]  /*1b10*/  BPT.TRAP 0x1 ;  /* 0x000000040000795c */ /* 0x000fe20000300000 */
.L_x_24:
[----:B-1----:R-:W-:Y:S05]  /*1b20*/  @P1 BRA `(.L_x_25) ;  /* 0x0000000000081947 */ /* 0x002fea0003800000 */
[----:B------:R-:W1:Y:S02]  /*1b30*/  SYNCS.PHASECHK.TRANS64.TRYWAIT P1, [R5+URZ], R4 ;  /* 0x00000004050075a7 */ /* 0x000e64000802017f */
[----:B-1----:R-:W-:Y:S05]  /*1b40*/  @!P1 BRA `(.L_x_26) ;  /* 0x0000005400489947 */ /* 0x002fea0003800000 */
.L_x_25:
[----:B------:R-:W-:Y:S01]  /*1b50*/  ULEA UR6, UR5, UR45, 0xa ;  /* 0x0000002d05067291 */ /* 0x000fe2000f8e503f */
[----:B------:R-:W-:Y:S01]  /*1b60*/  WARPGROUP.ARRIVE ;  /* 0x00000000000079c5 */ /* 0x000fe20000000000 */
[----:B------:R-:W-:Y:S01]  /*1b70*/  ULEA UR7, UR5, UR4, 0xa ;  /* 0x0000000405077291 */ /* 0x000fe2000f8e503f */
[----:B------:R-:W-:Y:S01]  /*1b80*/  UMOV UR9, 0x40000040 ;  /* 0x4000004000097882 */ /* 0x000fe20000000000 */
[----:B------:R-:W-:-:S03]  /*1b90*/  UMOV UR11, 0x40000040 ;  /* 0x40000040000b7882 */ /* 0x000fc60000000000 */
[----:B------:R-:W-:Y:S02]  /*1ba0*/  UMOV UR8, UR6 ;  /* 0x0000000600087c82 */ /* 0x000fe40008000000 */
[----:B------:R-:W-:Y:S02]  /*1bb0*/  UMOV UR10, UR7 ;  /* 0x00000007000a7c82 */ /* 0x000fe40008000000 */
[----:B------:R-:W-:Y:S01]  /*1bc0*/  IGMMA.64x128x32.S8.S8 R24, gdesc[UR8], R24, gsb0 ;  /* 0x03600000081879f1 */ /* 0x000fe20008041018 */
[----:B------:R-:W-:Y:S02]  /*1bd0*/  UIADD3 UR8, UR6, 0x2, URZ ;  /* 0x0000000206087890 */ /* 0x000fe4000fffe03f */
[----:B------:R-:W-:Y:S01]  /*1be0*/  UIADD3 UR10, UR7, 0x2, URZ ;  /* 0x00000002070a7890 */ /* 0x000fe2000fffe03f */
[----:B------:R-:W-:Y:S01]  /*1bf0*/  UMOV UR9, 0x40000040 ;  /* 0x4000004000097882 */ /* 0x000fe20000000000 */
[----:B------:R-:W-:Y:S01]  /*1c00*/  UMOV UR11, 0x40000040 ;  /* 0x40000040000b7882 */ /* 0x000fe20000000000 */
[----:B------:R-:W-:-:S02]  /*1c10*/  WARPGROUP.DEPBAR.LE gsb0, 0x0 ;  /* 0x00008000000079c5 */ /* 0x000fc40000010000 */
        /* <DEDUP_REMOVED lines=18> */
[----:B------:R-:W-:Y:S01]  /*1d40*/  BPT.TRAP 0x1 ;  /* 0x000000040000795c */ /* 0x000fe20000300000 */
.L_x_27:
[----:B------:R-:W-:-:S13]  /*1d50*/  ISETP.NE.AND P1, PT, R22, RZ, PT ;  /* 0x000000ff1600720c */ /* 0x000fda0003f25270 */
[----:B01----:R-:W-:-:S04]  /*1d60*/  @P1 IMAD R4, R3, 0x8, R6 ;  /* 0x0000000803041824 */ /* 0x003fc800078e0206 */
[----:B------:R-:W-:-:S05]  /*1d70*/  @P1 VIADD R4, R4, 0x20 ;  /* 0x0000002004041836 */ /* 0x000fca0000000000 */
[----:B------:R-:W-:-:S04]  /*1d80*/  @P1 PRMT R4, R19, 0x654, R4 ;  /* 0x0000065413041816 */ /* 0x000fc80000000004 */
[----:B------:R0:W-:Y:S01]  /*1d90*/  @P1 SYNCS.ARRIVE.TRANS64.RED.A1T0 RZ, [R4+URZ], RZ ;  /* 0x000000ff04ff19a7 */ /* 0x0001e2000810043f */
[----:B------:R-:W-:-:S13]  /*1da0*/  ISETP.GT.U32.AND P1, PT, R18, 0x1, PT ;  /* 0x000000011200780c */ /* 0x000fda0003f24070 */
[----:B0-----:R-:W-:Y:S05]  /*1db0*/  @P1 BRA `(.L_x_28) ;  /* 0x0000000000041947 */ /* 0x001fea0003800000 */
[----:B------:R-:W-:Y:S01]  /*1dc0*/  BPT.TRAP 0x1 ;  /* 0x000000040000795c */ /* 0x000fe20000300000 */
.L_x_28:
[----:B------:R-:W-:Y:S01]  /*1dd0*/  UIADD3 UR5, UR5, 0x1, URZ ;  /* 0x0000000105057890 */ /* 0x000fe2000fffe03f */
[C---:B------:R-:W-:Y:S01]  /*1de0*/  ISETP.GT.AND P2, PT, R0.reuse, 0x1, PT ;  /* 0x000000010000780c */ /* 0x040fe20003f44270 */
[----:B------:R-:W-:Y:S02]  /*1df0*/  VIADD R3, R3, 0x1 ;  /* 0x0000000103037836 */ /* 0x000fe40000000000 */
[----:B------:R-:W-:Y:S01]  /*1e00*/  UISETP.NE.AND UP0, UPT, UR5, 0x4, UPT ;  /* 0x000000040500788c */ /* 0x000fe2000bf05270 */
[----:B------:R-:W-:Y:S02]  /*1e10*/  VIADD R0, R0, 0xffffffff ;  /* 0xffffffff00007836 */ /* 0x000fe40000000000 */
[C---:B------:R-:W-:Y:S01]  /*1e20*/  ISETP.NE.AND P1, PT, R3.reuse, 0x4, PT ;  /* 0x000000040300780c */ /* 0x040fe20003f25270 */
[----:B------:R-:W-:Y:S02]  /*1e30*/  USEL UR6, URZ, 0x1, UP0 ;  /* 0x000000013f067887 */ /* 0x000fe40008000000 */
[----:B------:R-:W-:Y:S01]  /*1e40*/  USEL UR5, UR5, URZ, UP0 ;  /* 0x0000003f05057287 */ /* 0x000fe20008000000 */
[----:B------:R-:W-:-:S03]  /*1e50*/  SEL R3, R3, RZ, P1 ;  /* 0x000000ff03037207 */ /* 0x000fc60000800000 */
[----:B------:R-:W-:Y:S01]  /*1e60*/  LOP3.LUT R7, R7, UR6, RZ, 0x3c, !PT ;  /* 0x0000000607077c12 */ /* 0x000fe2000f8e3cff */
[----:B------:R-:W-:Y:S07]  /*1e70*/  @P2 BRA `(.L_x_29) ;  /* 0xfffffff800f82947 */ /* 0x000fee000383ffff */
.L_x_22:
[----:B01----:R-:W0:Y:S02]  /*1e80*/  LDC R0, c[0x0][0x28c] ;  /* 0x0000a300ff007b82 */ /* 0x003e240000000800 */
[----:B0-----:R-:W-:-:S13]  /*1e90*/  ISETP.GE.AND P1, PT, R0, 0x1, PT ;  /* 0x000000010000780c */ /* 0x001fda0003f26270 */
[----:B------:R-:W-:Y:S05]  /*1ea0*/  @!P1 BRA `(.L_x_30) ;  /* 0x0000000000389947 */ /* 0x000fea0003800000 */
[----:B------:R-:W-:Y:S05]  /*1eb0*/  @!P0 BRA `(.L_x_31) ;  /* 0x0000000000048947 */ /* 0x000fea0003800000 */
[----:B------:R-:W-:Y:S01]  /*1ec0*/  BPT.TRAP 0x1 ;  /* 0x000000040000795c */ /* 0x000fe20000300000 */
.L_x_31:
[----:B------:R-:W-:-:S13]  /*1ed0*/  ISETP.NE.AND P0, PT, R22, RZ, PT ;  /* 0x000000ff1600720c */ /* 0x000fda0003f05270 */
[----:B------:R-:W-:-:S05]  /*1ee0*/  VOTEU.ANY UP0, P0 ;  /* 0x00000000003f7886 */ /* 0x000fca0000000100 */
[----:B------:R-:W-:-:S06]  /*1ef0*/  @UP0 UIADD3 UR4, UR44, UR41, URZ ;  /* 0x000000292c040290 */ /* 0x000fcc000fffe03f */
[----:B------:R-:W-:-:S04]  /*1f00*/  IMAD.U32 R0, RZ, RZ, UR4 ;  /* 0x00000004ff007e24 */ /* 0x000fc8000f8e00ff */
[----:B------:R-:W-:-:S05]  /*1f10*/  @P0 IMAD.SHL.U32 R0, R0, 0x8, RZ ;  /* 0x0000000800000824 */ /* 0x000fca00078e00ff */
[----:B------:R-:W-:-:S04]  /*1f20*/  @P0 LOP3.LUT R0, R0, 0x18, RZ, 0xc0, !PT ;  /* 0x0000001800000812 */ /* 0x000fc800078ec0ff */
[----:B------:R-:W-:-:S04]  /*1f30*/  @P0 IADD3 R0, R6, 0x20, R0 ;  /* 0x0000002006000810 */ /* 0x000fc80007ffe000 */
[----:B------:R-:W-:-:S04]  /*1f40*/  @P0 PRMT R0, R19, 0x654, R0 ;  /* 0x0000065413000816 */ /* 0x000fc80000000000 */
[----:B------:R0:W-:Y:S01]  /*1f50*/  @P0 SYNCS.ARRIVE.TRANS64.RED.A1T0 RZ, [R0+URZ], RZ ;  /* 0x000000ff00ff09a7 */ /* 0x0001e2000810043f */
[----:B------:R-:W-:-:S13]  /*1f60*/  ISETP.GT.U32.AND P0, PT, R18, 0x1, PT ;  /* 0x000000011200780c */ /* 0x000fda0003f04070 */
[----:B0-----:R-:W-:Y:S05]  /*1f70*/  @P0 BRA `(.L_x_30) ;  /* 0x0000000000040947 */ /* 0x001fea0003800000 */
[----:B------:R-:W-:Y:S01]  /*1f80*/  BPT.TRAP 0x1 ;  /* 0x000000040000795c */ /* 0x000fe20000300000 */
.L_x_30:
[----:B------:R-:W-:Y:S01]  /*1f90*/  IMAD.SHL.U32 R3, R100, 0x80, RZ ;  /* 0x0000008064037824 */ /* 0x000fe200078e00ff */
[----:B------:R-:W-:Y:S01]  /*1fa0*/  ULDC UR4, c[0x0][0x288] ;  /* 0x0000a20000047ab9 */ /* 0x000fe20000000800 */
[----:B------:R-:W-:Y:S02]  /*1fb0*/  IMAD.SHL.U32 R11, R101, 0x80, RZ ;  /* 0x00000080650b7824 */ /* 0x000fe400078e00ff */
[----:B------:R-:W-:Y:S01]  /*1fc0*/  IMAD.MOV.U32 R0, RZ, RZ, -0x1 ;  /* 0xffffffffff007424 */ /* 0x000fe200078e00ff */
[----:B------:R-:W-:Y:S01]  /*1fd0*/  ISETP.GE.AND P0, PT, R3, UR4, PT ;  /* 0x0000000403007c0c */ /* 0x000fe2000bf06270 */
[----:B------:R-:W-:-:S03]  /*1fe0*/  ULDC UR4, c[0x0][0x284] ;  /* 0x0000a10000047ab9 */ /* 0x000fc60000000800 */
[----:B------:R-:W-:-:S13]  /*1ff0*/  ISETP.GE.OR P0, PT, R11, UR4, P0 ;  /* 0x000000040b007c0c */ /* 0x000fda0008706670 */
[----:B------:R-:W-:Y:S05]  /*2000*/  @P0 BRA `(.L_x_32) ;  /* 0x0000003000c80947 */ /* 0x000fea0003800000 */
[----:B------:R-:W0:Y:S01]  /*2010*/  LDC.64 R12, c[0x0][0x5c8] ;  /* 0x00017200ff0c7b82 */ /* 0x000e220000000a00 */
[----:B------:R-:W-:Y:S01]  /*2020*/  SHF.R.S32.HI R10, RZ, 0x1f, R23 ;  /* 0x0000001fff0a7819 */ /* 0x000fe20000011417 */
[----:B------:R-:W-:Y:S01]  /*2030*/  ULDC.64 UR4, c[0x0][0x5d0] ;  /* 0x0001740000047ab9 */ /* 0x000fe20000000a00 */
[----:B------:R-:W-:Y:S01]  /*2040*/  LOP3.LUT R8, R3, 0x6, R94, 0xf8, !PT ;  /* 0x0000000603087812 */ /* 0x000fe200078ef85e */
[----:B------:R-:W-:Y:S01]  /*2050*/  IMAD.WIDE R14, R101, 0x80, R88 ;  /* 0x00000080650e7825 */ /* 0x000fe200078e0258 */
[----:B------:R-:W-:Y:S02]  /*2060*/  BSSY B0, `(.L_x_32) ;  /* 0x000032c000007945 */ /* 0x000fe40003800000 */
[----:B------:R-:W-:Y:S01]  /*2070*/  SHF.R.S32.HI R9, RZ, 0x1f, R8 ;  /* 0x0000001fff097819 */ /* 0x000fe20000011408 */
[----:B------:R-:W-:Y:S02]  /*2080*/  IMAD R4, R10, UR4, RZ ;  /* 0x000000040a047c24 */ /* 0x000fe4000f8e02ff */
[----:B------:R-:W-:-:S02]  /*2090*/  IMAD.IADD R101, R98, 0x1, -R11 ;  /* 0x0000000162657824 */ /* 0x000fc400078e0a0b */
[C---:B------:R-:W-:Y:S02]  /*20a0*/  IMAD R7, R23.reuse, UR5, R4 ;  /* 0x0000000517077c24 */ /* 0x040fe4000f8e0204 */
[----:B------:R-:W-:Y:S01]  /*20b0*/  IMAD.WIDE.U32 R4, R23, UR4, R8 ;  /* 0x0000000417047c25 */ /* 0x000fe2000f8e0008 */
[----:B------:R-:W-:-:S03]  /*20c0*/  ULDC.64 UR4, c[0x0][0x5c0] ;  /* 0x0001700000047ab9 */ /* 0x000fc60000000a00 */
[----:B------:R-:W-:Y:S02]  /*20d0*/  IMAD.IADD R5, R5, 0x1, R7 ;  /* 0x0000000105057824 */ /* 0x000fe400078e0207 */
[----:B------:R-:W-:Y:S02]  /*20e0*/  IMAD.IADD R3, R92, 0x1, -R3 ;  /* 0x000000015c037824 */ /* 0x000fe400078e0a03 */
[-C--:B0-----:R-:W-:Y:S02]  /*20f0*/  IMAD R6, R15, R12.reuse, RZ ;  /* 0x0000000c0f067224 */ /* 0x081fe400078e02ff */
[----:B------:R-:W-:-:S04]  /*2100*/  IMAD.WIDE.U32 R4, R14, R12, R4 ;  /* 0x0000000c0e047225 */ /* 0x000fc800078e0004 */
[----:B------:R-:W-:Y:S01]  /*2110*/  IMAD R7, R14, R13, R6 ;  /* 0x0000000d0e077224 */ /* 0x000fe200078e0206 */
[----:B------:R-:W-:-:S04]  /*2120*/  IADD3 R4, P0, R4, UR4, RZ ;  /* 0x0000000404047c10 */ /* 0x000fc8000ff1e0ff */
[----:B------:R-:W-:Y:S02]  /*2130*/  IADD3.X R5, R5, UR5, R7, P0, !PT ;  /* 0x0000000505057c10 */ /* 0x000fe400087fe407 */
[----:B-----5:R-:W-:Y:S02]  /*2140*/  ISETP.NE.AND P0, PT, R91, RZ, PT ;  /* 0x000000ff5b00720c */ /* 0x020fe40003f05270 */
[----:B------:R-:W-:-:S04]  /*2150*/  LEA R6, P1, R12, R4, 0x3 ;  /* 0x000000040c067211 */ /* 0x000fc800078218ff */
[----:B------:R-:W-:-:S07]  /*2160*/  LEA.HI.X R7, R12, R5, R13, 0x3, P1 ;  /* 0x000000050c077211 */ /* 0x000fce00008f1c0d */
[----:B------:R-:W-:Y:S05]  /*2170*/  @!P0 BRA `(.L_x_33) ;  /* 0x0000002400608947 */ /* 0x000fea0003800000 */
[----:B------:R-:W0:Y:S01]  /*2180*/  LDC.64 R102, c[0x0][0x5b0] ;  /* 0x00016c00ff667b82 */ /* 0x000e220000000a00 */
[----:B------:R-:W-:Y:S01]  /*2190*/  ULDC.64 UR4, c[0x0][0x5b8] ;  /* 0x00016e0000047ab9 */ /* 0x000fe20000000a00 */
[----:B------:R-:W-:Y:S01]  /*21a0*/  ISETP.GE.AND P1, PT, R101, 0x1, PT ;  /* 0x000000016500780c */ /* 0x000fe20003f26270 */
[----:B------:R-:W-:Y:S01]  /*21b0*/  IMAD R10, R10, UR4, RZ ;  /* 0x000000040a0a7c24 */ /* 0x000fe2000f8e02ff */
[----:B------:R-:W-:Y:S01]  /*21c0*/  BSSY B1, `(.L_x_34) ;  /* 0x000000e000017945 */ /* 0x000fe20003800000 */
[----:B------:R-:W-:Y:S01]  /*21d0*/  IMAD.WIDE.U32 R20, R23, UR4, R8 ;  /* 0x0000000417147c25 */ /* 0x000fe2000f8e0008 */
[----:B------:R-:W-:Y:S02]  /*21e0*/  ISETP.LT.OR P5, PT, R3, 0x1, !P1 ;  /* 0x000000010300780c */ /* 0x000fe40004fa1670 */
[----:B------:R-:W1:Y:S01]  /*21f0*/  LDC.64 R104, c[0x0][0x5a8] ;  /* 0x00016a00ff687b82 */ /* 0x000e620000000a00 */
[----:B------:R-:W-:Y:S02]  /*2200*/  IMAD R13, R23, UR5, R10 ;  /* 0x00000005170d7c24 */ /* 0x000fe4000f8e020a */
[----:B------:R-:W-:-:S02]  /*2210*/  IMAD.MOV.U32 R12, RZ, RZ, R20 ;  /* 0x000000ffff0c7224 */ /* 0x000fc400078e0014 */
[----:B------:R-:W-:Y:S02]  /*2220*/  IMAD.IADD R13, R21, 0x1, R13 ;  /* 0x00000001150d7824 */ /* 0x000fe400078e020d */
[-C--:B0-----:R-:W-:Y:S02]  /*2230*/  IMAD R10, R15, R102.reuse, RZ ;  /* 0x000000660f0a7224 */ /* 0x081fe400078e02ff */
[----:B------:R-:W-:-:S04]  /*2240*/  IMAD.WIDE.U32 R8, R14, R102, R12 ;  /* 0x000000660e087225 */ /* 0x000fc800078e000c */
[----:B------:R-:W-:Y:S01]  /*2250*/  IMAD R23, R14, R103, R10 ;  /* 0x000000670e177224 */ /* 0x000fe200078e020a */
[----:B-1----:R-:W-:-:S04]  /*2260*/  IADD3 R8, P0, R8, R104, RZ ;  /* 0x0000006808087210 */ /* 0x002fc80007f1e0ff */
[----:B------:R-:W-:Y:S01]  /*2270*/  IADD3.X R9, R105, R9, R23, P0, !PT ;  /* 0x0000000969097210 */ /* 0x000fe200007fe417 */
[----:B------:R-:W-:Y:S08]  /*2280*/  @P5 BRA `(.L_x_35) ;  /* 0x0000000000045947 */ /* 0x000ff00003800000 */
[----:B------:R0:W5:Y:S02]  /*2290*/  LDG.E.U8 R99, desc[UR38][R8.64] ;  /* 0x0000002608637981 */ /* 0x000164000c1e1100 */
.L_x_35:
[----:B------:R-:W-:Y:S05]  /*22a0*/  BSYNC B1 ;  /* 0x0000000000017941 */ /* 0x000fea0003800000 */
.L_x_34:
[----:B-----5:R-:W-:Y:S01]  /*22b0*/  LOP3.LUT R15, R99, 0xffff, RZ, 0xc0, !PT ;  /* 0x0000ffff630f7812 */ /* 0x020fe200078ec0ff */
[C---:B------:R-:W-:Y:S01]  /*22c0*/  IMAD.SHL.U32 R10, R102.reuse, 0x8, RZ ;  /* 0x00000008660a7824 */ /* 0x040fe200078e00ff */
[----:B------:R-:W-:Y:S01]  /*22d0*/  ISETP.LT.OR P2, PT, R3, 0x2, !P1 ;  /* 0x000000020300780c */ /* 0x000fe20004f41670 */
[----:B------:R-:W-:Y:S01]  /*22e0*/  BSSY B1, `(.L_x_36) ;  /* 0x000000e000017945 */ /* 0x000fe20003800000 */
[----:B------:R-:W-:Y:S02]  /*22f0*/  PRMT R100, R15, 0x8880, RZ ;  /* 0x000088800f647816 */ /* 0x000fe400000000ff */
[----:B------:R-:W-:Y:S02]  /*2300*/  SHF.L.U64.HI R11, R102, 0x3, R103 ;  /* 0x00000003660b7819 */ /* 0x000fe40000010267 */
[----:B------:R-:W-:Y:S01]  /*2310*/  ISETP.GE.AND P0, PT, R101, 0x9, PT ;  /* 0x000000096500780c */ /* 0x000fe20003f06270 */
[----:B------:R-:W-:Y:S02]  /*2320*/  IMAD R15, R100, R91, RZ ;  /* 0x0000005b640f7224 */ /* 0x000fe400078e02ff */
[----:B------:R-:W-:-:S04]  /*2330*/  IMAD.WIDE.U32 R10, R14, R102, R10 ;  /* 0x000000660e0a7225 */ /* 0x000fc800078e000a */
[----:B------:R-:W-:Y:S01]  /*2340*/  @!P5 IMAD R21, R24, R90, R15 ;  /* 0x0000005a1815d224 */ /* 0x000fe200078e020f */
[----:B------:R-:W-:Y:S01]  /*2350*/  IADD3 R10, P3, P4, R20, R104, R10 ;  /* 0x00000068140a7210 */ /* 0x000fe20007c7e00a */
[----:B------:R-:W-:-:S03]  /*2360*/  IMAD.IADD R20, R23, 0x1, R11 ;  /* 0x0000000117147824 */ /* 0x000fc600078e020b */
[----:B------:R1:W-:Y:S01]  /*2370*/  @!P5 STG.E.U8 desc[UR38][R4.64], R21 ;  /* 0x000000150400d986 */ /* 0x0003e2000c101126 */
[----:B------:R-:W-:Y:S08]  /*2380*/  @P2 BRA `(.L_x_37) ;  /* 0x00000000000c2947 */ /* 0x000ff00003800000 */
[----:B------:R-:W2:Y:S02]  /*2390*/  LDG.E.U8 R99, desc[UR38][R8.64+0x1] ;  /* 0x0000012608637981 */ /* 0x000ea4000c1e1100 */
[----:B--2---:R-:W-:-:S05]  /*23a0*/  PRMT R14, R99, 0x8880, RZ ;  /* 0x00008880630e7816 */ /* 0x004fca00000000ff */
[----:B------:R-:W-:-:S07]  /*23b0*/  IMAD R15, R14, R91, RZ ;  /* 0x0000005b0e0f7224 */ /* 0x000fce00078e02ff */
.L_x_37:
[----:B------:R-:W-:Y:S05]  /*23c0*/  BSYNC B1 ;  /* 0x0000000000017941 */ /* 0x000fea0003800000 */
.L_x_36:
[----:B------:R-:W-:Y:S01]  /*23d0*/  ISETP.LT.OR P5, PT, R3, 0x1, !P0 ;  /* 0x000000010300780c */ /* 0x000fe200047a1670 */
[----:B------:R-:W-:Y:S01]  /*23e0*/  @!P2 IMAD R25, R25, R90, R15 ;  /* 0x0000005a1919a224 */ /* 0x000fe200078e020f */
[----:B------:R-:W-:Y:S01]  /*23f0*/  BSSY B1, `(.L_x_38) ;  /* 0x000000a000017945 */ /* 0x000fe20003800000 */
[----:B------:R-:W-:Y:S02]  /*2400*/  IADD3.X R11, R13, R105, R20, P3, P4 ;  /* 0x000000690d0b7210 */ /* 0x000fe40001fe8414 */
[C---:B------:R-:W-:Y:S01]  /*2410*/  ISETP.LT.OR P3, PT, R3.reuse, 0x2, !P0 ;  /* 0x000000020300780c */ /* 0x040fe20004761670 */
[----:B------:R2:W-:Y:S01]  /*2420*/  @!P2 STG.E.U8 desc[UR38][R4.64+0x1], R25 ;  /* 0x000001190400a986 */ /* 0x0005e2000c101126 */
[C---:B------:R-:W-:Y:S02]  /*2430*/  ISETP.LT.OR P4, PT, R3.reuse, 0x9, !P1 ;  /* 0x000000090300780c */ /* 0x040fe40004f81670 */
[----:B------:R-:W-:-:S04]  /*2440*/  ISETP.LT.OR P2, PT, R3, 0xa, !P1 ;  /* 0x0000000a0300780c */ /* 0x000fc80004f41670 */
[----:B------:R-:W-:Y:S09]  /*2450*/  @P5 BRA `(.L_x_39) ;  /* 0x00000000000c5947 */ /* 0x000ff20003800000 */
[----:B------:R-:W3:Y:S02]  /*2460*/  LDG.E.U8 R99, desc[UR38][R10.64] ;  /* 0x000000260a637981 */ /* 0x000ee4000c1e1100 */
[----:B---3--:R-:W-:-:S05]  /*2470*/  PRMT R12, R99, 0x8880, RZ ;  /* 0x00008880630c7816 */ /* 0x008fca00000000ff */
[----:B------:R-:W-:-:S07]  /*2480*/  IMAD R15, R12, R91, RZ ;  /* 0x0000005b0c0f7224 */ /* 0x000fce00078e02ff */
.L_x_39:
[----:B------:R-:W-:Y:S05]  /*2490*/  BSYNC B1 ;  /* 0x0000000000017941 */ /* 0x000fea0003800000 */
.L_x_38:
[----:B------:R-:W-:Y:S01]  /*24a0*/  @!P5 IMAD R13, R26, R90, R15 ;  /* 0x0000005a1a0dd224 */ /* 0x000fe200078e020f */
[----:B------:R-:W-:Y:S04]  /*24b0*/  BSSY B1, `(.L_x_40) ;  /* 0x0000006000017945 */ /* 0x000fe80003800000 */
[----:B------:R3:W-:Y:S01]  /*24c0*/  @!P5 STG.E.U8 desc[UR38][R6.64], R13 ;  /* 0x0000000d0600d986 */ /* 0x0007e2000c101126 */
[----:B------:R-:W-:Y:S05]  /*24d0*/  @P3 BRA `(.L_x_41) ;  /* 0x00000000000c3947 */ /* 0x000fea0003800000 */
[----:B------:R-:W4:Y:S02]  /*24e0*/  LDG.E.U8 R99, desc[UR38][R10.64+0x1] ;  /* 0x000001260a637981 */ /* 0x000f24000c1e1100 */
[----:B----4-:R-:W-:-:S05]  /*24f0*/  PRMT R12, R99, 0x8880, RZ ;  /* 0x00008880630c7816 */ /* 0x010fca00000000ff */
[----:B------:R-:W-:-:S07]  /*2500*/  IMAD R15, R12, R91, RZ ;  /* 0x0000005b0c0f7224 */ /* 0x000fce00078e02ff */
.L_x_41:
[----:B------:R-:W-:Y:S05]  /*2510*/  BSYNC B1 ;  /* 0x0000000000017941 */ /* 0x000fea0003800000 */
.L_x_40:
[----:B------:R-:W-:Y:S01]  /*2520*/  @!P3 IMAD R27, R27, R90, R15 ;  /* 0x0000005a1b1bb224 */ /* 0x000fe200078e020f */
[----:B------:R-:W-:Y:S04]  /*2530*/  BSSY B1, `(.L_x_42) ;  /* 0x0000006000017945 */ /* 0x000fe80003800000 */
[----:B------:R4:W-:Y:S01]  /*2540*/  @!P3 STG.E.U8 desc[UR38][R6.64+0x1], R27 ;  /* 0x0000011b0600b986 */ /* 0x0009e2000c101126 */
[----:B------:R-:W-:Y:S05]  /*2550*/  @P4 BRA `(.L_x_43) ;  /* 0x00000000000c4947 */ /* 0x000fea0003800000 */
[----:B------:R-:W5:Y:S02]  /*2560*/  LDG.E.U8 R99, desc[UR38][R8.64+0x8] ;  /* 0x0000082608637981 */ /* 0x000f64000c1e1100 */
[----:B-----5:R-:W-:-:S05]  /*2570*/  PRMT R12, R99, 0x8880, RZ ;  /* 0x00008880630c7816 */ /* 0x020fca00000000ff */
[----:B------:R-:W-:-:S07]  /*2580*/  IMAD R15, R12, R91, RZ ;  /* 0x0000005b0c0f7224 */ /* 0x000fce00078e02ff */
.L_x_43:
[----:B------:R-:W-:Y:S05]  /*2590*/  BSYNC B1 ;  /* 0x0000000000017941 */ /* 0x000fea0003800000 */
.L_x_42:
[----:B---3--:R-:W-:Y:S01]  /*25a0*/  @!P4 IMAD R13, R28, R90, R15 ;  /* 0x0000005a1c0dc224 */ /* 0x008fe200078e020f */
[----:B------:R-:W-:Y:S04]  /*25b0*/  BSSY B1, `(.L_x_44) ;  /* 0x0000006000017945 */ /* 0x000fe80003800000 */
[----:B------:R3:W-:Y:S01]  /*25c0*/  @!P4 STG.E.U8 desc[UR38][R4.64+0x8], R13 ;  /* 0x0000080d0400c986 */ /* 0x0007e2000c101126 */
[----:B------:R-:W-:Y:S05]  /*25d0*/  @P2 BRA `(.L_x_45) ;  /* 0x00000000000c2947 */ /* 0x000fea0003800000 */
[----:B------:R-:W5:Y:S02]  /*25e0*/  LDG.E.U8 R99, desc[UR38][R8.64+0x9] ;  /* 0x0000092608637981 */ /* 0x000f64000c1e1100 */
[----:B-----5:R-:W-:-:S05]  /*25f0*/  PRMT R12, R99, 0x8880, RZ ;  /* 0x00008880630c7816 */ /* 0x020fca00000000ff */
[----:B------:R-:W-:-:S07]  /*2600*/  IMAD R15, R12, R91, RZ ;  /* 0x0000005b0c0f7224 */ /* 0x000fce00078e02ff */
.L_x_45:
[----:B------:R-:W-:Y:S05]  /*2610*/  BSYNC B1 ;  /* 0x0000000000017941 */ /* 0x000fea0003800000 */
.L_x_44:
[----:B------:R-:W-:Y:S01]  /*2620*/  ISETP.LT.OR P4, PT, R3, 0x9, !P0 ;  /* 0x000000090300780c */ /* 0x000fe20004781670 */
[----:B------:R-:W-:Y:S01]  /*2630*/  @!P2 IMAD R29, R29, R90, R15 ;  /* 0x0000005a1d1da224 */ /* 0x000fe200078e020f */
[----:B------:R-:W-:Y:S01]  /*2640*/  BSSY B1, `(.L_x_46) ;  /* 0x0000009000017945 */ /* 0x000fe20003800000 */
[C---:B------:R-:W-:Y:S02]  /*2650*/  ISETP.LT.OR P3, PT, R3.reuse, 0xa, !P0 ;  /* 0x0000000a0300780c */ /* 0x040fe40004761670 */
[C---:B------:R-:W-:Y:S01]  /*2660*/  ISETP.LT.OR P5, PT, R3.reuse, 0x11, !P1 ;  /* 0x000000110300780c */ /* 0x040fe20004fa1670 */
[----:B------:R0:W-:Y:S01]  /*2670*/  @!P2 STG.E.U8 desc[UR38][R4.64+0x9], R29 ;  /* 0x0000091d0400a986 */ /* 0x0001e2000c101126 */
[----:B------:R-:W-:-:S06]  /*2680*/  ISETP.LT.OR P2, PT, R3, 0x12, !P1 ;  /* 0x000000120300780c */ /* 0x000fcc0004f41670 */
[----:B------:R-:W-:Y:S07]  /*2690*/  @P4 BRA `(.L_x_47) ;  /* 0x00000000000c4947 */ /* 0x000fee0003800000 */
[----:B------:R-:W5:Y:S02]  /*26a0*/  LDG.E.U8 R99, desc[UR38][R10.64+0x8] ;  /* 0x000008260a637981 */ /* 0x000f64000c1e1100 */
[----:B-----5:R-:W-:-:S05]  /*26b0*/  PRMT R12, R99, 0x8880, RZ ;  /* 0x00008880630c7816 */ /* 0x020fca00000000ff */
[----:B------:R-:W-:-:S07]  /*26c0*/  IMAD R15, R12, R91, RZ ;  /* 0x0000005b0c0f7224 */ /* 0x000fce00078e02ff */
.L_x_47:
[----:B------:R-:W-:Y:S05]  /*26d0*/  BSYNC B1 ;  /* 0x0000000000017941 */ /* 0x000fea0003800000 */
.L_x_46:
[----:B---3--:R-:W-:Y:S01]  /*26e0*/  @!P4 IMAD R13, R30, R90, R15 ;  /* 0x0000005a1e0dc224 */ /* 0x008fe200078e020f */
[----:B------:R-:W-:Y:S04]  /*26f0*/  BSSY B1, `(.L_x_48) ;  /* 0x0000006000017945 */ /* 0x000fe80003800000 */
[----:B------:R3:W-:Y:S01]  /*2700*/  @!P4 STG.E.U8 desc[UR38][R6.64+0x8], R13 ;  /* 0x0000080d0600c986 */ /* 0x0007e2000c101126 */
[----:B------:R-:W-:Y:S05]  /*2710*/  @P3 BRA `(.L_x_49) ;  /* 0x00000000000c3947 */ /* 0x000fea0003800000 */
[----:B------:R-:W5:Y:S02]  /*2720*/  LDG.E.U8 R99, desc[UR38][R10.64+0x9] ;  /* 0x000009260a637981 */ /* 0x000f64000c1e1100 */
[----:B-----5:R-:W-:-:S05]  /*2730*/  PRMT R12, R99, 0x8880, RZ ;  /* 0x00008880630c7816 */ /* 0x020fca00000000ff */
[----:B------:R-:W-:-:S07]  /*2740*/  IMAD R15, R12, R91, RZ ;  /* 0x0000005b0c0f7224 */ /* 0x000fce00078e02ff */
.L_x_49:
[----:B------:R-:W-:Y:S05]  /*2750*/  BSYNC B1 ;  /* 0x0000000000017941 */ /* 0x000fea0003800000 */
.L_x_48:
[----:B------:R-:W-:Y:S01]  /*2760*/  @!P3 IMAD R31, R31, R90, R15 ;  /* 0x0000005a1f1fb224 */ /* 0x000fe200078e020f */
[----:B------:R-:W-:Y:S04]  /*2770*/  BSSY B1, `(.L_x_50) ;  /* 0x0000006000017945 */ /* 0x000fe80003800000 */
[----:B------:R0:W-:Y:S01]  /*2780*/  @!P3 STG.E.U8 desc[UR38][R6.64+0x9], R31 ;  /* 0x0000091f0600b986 */ /* 0x0001e2000c101126 */
[----:B------:R-:W-:Y:S05]  /*2790*/  @P5 BRA `(.L_x_51) ;  /* 0x00000000000c5947 */ /* 0x000fea0003800000 */
[----:B------:R-:W5:Y:S02]  /*27a0*/  LDG.E.U8 R99, desc[UR38][R8.64+0x10] ;  /* 0x0000102608637981 */ /* 0x000f64000c1e1100 */
[----:B-----5:R-:W-:-:S05]  /*27b0*/  PRMT R12, R99, 0x8880, RZ ;  /* 0x00008880630c7816 */ /* 0x020fca00000000ff */
[----:B------:R-:W-:-:S07]  /*27c0*/  IMAD R15, R12, R91, RZ ;  /* 0x0000005b0c0f7224 */ /* 0x000fce00078e02ff */
.L_x_51:
[----:B------:R-:W-:Y:S05]  /*27d0*/  BSYNC B1 ;  /* 0x0000000000017941 */ /* 0x000fea0003800000 */
.L_x_50:
[----:B---3--:R-:W-:Y:S01]  /*27e0*/  @!P5 IMAD R13, R32, R90, R15 ;  /* 0x0000005a200dd224 */ /* 0x008fe200078e020f */
[----:B------:R-:W-:Y:S04]  /*27f0*/  BSSY B1, `(.L_x_52) ;  /* 0x0000006000017945 */ /* 0x000fe80003800000 */
[----:B------:R3:W-:Y:S01]  /*2800*/  @!P5 STG.E.U8 desc[UR38][R4.64+0x10], R13 ;  /* 0x0000100d0400d986 */ /* 0x0007e2000c101126 */
[----:B------:R-:W-:Y:S05]  /*2810*/  @P2 BRA `(.L_x_53) ;  /* 0x00000000000c2947 */ /* 0x000fea0003800000 */
[----:B------:R-:W5:Y:S02]  /*2820*/  LDG.E.U8 R99, desc[UR38][R8.64+0x11] ;  /* 0x0000112608637981 */ /* 0x000f64000c1e1100 */
[----:B-----5:R-:W-:-:S05]  /*2830*/  PRMT R12, R99, 0x8880, RZ ;  /* 0x00008880630c7816 */ /* 0x020fca00000000ff */
[----:B------:R-:W-:-:S07]  /*2840*/  IMAD R15, R12, R91, RZ ;  /* 0x0000005b0c0f7224 */ /* 0x000fce00078e02ff */
.L_x_53:
[----:B------:R-:W-:Y:S05]  /*2850*/  BSYNC B1 ;  /* 0x0000000000017941 */ /* 0x000fea0003800000 */
.L_x_52:
        /* <DEDUP_REMOVED lines=11> */
.L_x_55:
[----:B------:R-:W-:Y:S05]  /*2910*/  BSYNC B1 ;  /* 0x0000000000017941 */ /* 0x000fea0003800000 */
.L_x_54:
[----:B---3--:R-:W-:Y:S01]  /*2920*/  @!P4 IMAD R13, R34, R90, R15 ;  /* 0x0000005a220dc224 */ /* 0x008fe200078e020f */
[----:B------:R-:W-:Y:S04]  /*2930*/  BSSY B1, `(.L_x_56) ;  /* 0x0000006000017945 */ /* 0x000fe80003800000 */
[----:B------:R3:W-:Y:S01]  /*2940*/  @!P4 STG.E.U8 desc[UR38][R6.64+0x10], R13 ;  /* 0x0000100d0600c986 */ /* 0x0007e2000c101126 */
[----:B------:R-:W-:Y:S05]  /*2950*/  @P3 BRA `(.L_x_57) ;  /* 0x00000000000c3947 */ /* 0x000fea0003800000 */
[----:B------:R-:W5:Y:S02]  /*2960*/  LDG.E.U8 R99, desc[UR38][R10.64+0x11] ;  /* 0x000011260a637981 */ /* 0x000f64000c1e1100 */
[----:B-----5:R-:W-:-:S05]  /*2970*/  PRMT R12, R99, 0x8880, RZ ;  /* 0x00008880630c7816 */ /* 0x020fca00000000ff */
[----:B------:R-:W-:-:S07]  /*2980*/  IMAD R15, R12, R91, RZ ;  /* 0x0000005b0c0f7224 */ /* 0x000fce00078e02ff */
.L_x_57:
[----:B------:R-:W-:Y:S05]  /*2990*/  BSYNC B1 ;  /* 0x0000000000017941 */ /* 0x000fea0003800000 */
.L_x_56:
[----:B------:R-:W-:Y:S01]  /*29a0*/  @!P3 IMAD R35, R35, R90, R15 ;  /* 0x0000005a2323b224 */ /* 0x000fe200078e020f */
[----:B------:R-:W-:Y:S04]  /*29b0*/  BSSY B1, `(.L_x_58) ;  /* 0x0000006000017945 */ /* 0x000fe80003800000 */
[----:B------:R0:W-:Y:S01]  /*29c0*/  @!P3 STG.E.U8 desc[UR38][R6.64+0x11], R35 ;  /* 0x000011230600b986 */ /* 0x0001e2000c101126 */
[----:B------:R-:W-:Y:S05]  /*29d0*/  @P5 BRA `(.L_x_59) ;  /* 0x00000000000c5947 */ /* 0x000fea0003800000 */
[----:B------:R-:W5:Y:S02]  /*29e0*/  LDG.E.U8 R99, desc[UR38][R8.64+0x18] ;  /* 0x0000182608637981 */ /* 0x000f64000c1e1100 */
[----:B-----5:R-:W-:-:S05]  /*29f0*/  PRMT R12, R99, 0x8880, RZ ;  /* 0x00008880630c7816 */ /* 0x020fca00000000ff */
[----:B------:R-:W-:-:S07]  /*2a00*/  IMAD R15, R12, R91, RZ ;  /* 0x0000005b0c0f7224 */ /* 0x000fce00078e02ff */
.L_x_59:
[----:B------:R-:W-:Y:S05]  /*2a10*/  BSYNC B1 ;  /* 0x0000000000017941 */ /* 0x000fea0003800000 */
.L_x_58:
[----:B---3--:R-:W-:Y:S01]  /*2a20*/  @!P5 IMAD R13, R36, R90, R15 ;  /* 0x0000005a240dd224 */ /* 0x008fe200078e020f */
[----:B------:R-:W-:Y:S04]  /*2a30*/  BSSY B1, `(.L_x_60) ;  /* 0x0000006000017945 */ /* 0x000fe80003800000 */
[----:B------:R3:W-:Y:S01]  /*2a40*/  @!P5 STG.E.U8 desc[UR38][R4.64+0x18], R13 ;  /* 0x0000180d0400d986 */ /* 0x0007e2000c101126 */
[----:B------:R-:W-:Y:S05]  /*2a50*/  @P2 BRA `(.L_x_61) ;  /* 0x00000000000c2947 */ /* 0x000fea0003800000 */
[----:B------:R-:W5:Y:S02]  /*2a60*/  LDG.E.U8 R99, desc[UR38][R8.64+0x19] ;  /* 0x0000192608637981 */ /* 0x000f64000c1e1100 */
[----:B-----5:R-:W-:-:S05]  /*2a70*/  PRMT R12, R99, 0x8880, RZ ;  /* 0x00008880630c7816 */ /* 0x020fca00000000ff */
[----:B------:R-:W-:-:S07]  /*2a80*/  IMAD R15, R12, R91, RZ ;  /* 0x0000005b0c0f7224 */ /* 0x000fce00078e02ff */
.L_x_61:
[----:B------:R-:W-:Y:S05]  /*2a90*/  BSYNC B1 ;  /* 0x0000000000017941 */ /* 0x000fea0003800000 */
.L_x_60:
        /* <DEDUP_REMOVED lines=11> */
.L_x_63:
[----:B------:R-:W-:Y:S05]  /*2b50*/  BSYNC B1 ;  /* 0x0000000000017941 */ /* 0x000fea0003800000 */
.L_x_62:
[----:B---3--:R-:W-:Y:S01]  /*2b60*/  @!P4 IMAD R13, R38, R90, R15 ;  /* 0x0000005a260dc224 */ /* 0x008fe200078e020f */
[----:B------:R-:W-:Y:S04]  /*2b70*/  BSSY B1, `(.L_x_64) ;  /* 0x0000006000017945 */ /* 0x000fe80003800000 */
[----:B------:R3:W-:Y:S01]  /*2b80*/  @!P4 STG.E.U8 desc[UR38][R6.64+0x18], R13 ;  /* 0x0000180d0600c986 */ /* 0x0007e2000c101126 */
[----:B------:R-:W-:Y:S05]  /*2b90*/  @P3 BRA `(.L_x_65) ;  /* 0x00000000000c3947 */ /* 0x000fea0003800000 */
[----:B------:R-:W5:Y:S02]  /*2ba0*/  LDG.E.U8 R99, desc[UR38][R10.64+0x19] ;  /* 0x000019260a637981 */ /* 0x000f64000c1e1100 */
[----:B-----5:R-:W-:-:S05]  /*2bb0*/  PRMT R12, R99, 0x8880, RZ ;  /* 0x00008880630c7816 */ /* 0x020fca00000000ff */
[----:B------:R-:W-:-:S07]  /*2bc0*/  IMAD R15, R12, R91, RZ ;  /* 0x0000005b0c0f7224 */ /* 0x000fce00078e02ff */
.L_x_65:
[----:B------:R-:W-:Y:S05]  /*2bd0*/  BSYNC B1 ;  /* 0x0000000000017941 */ /* 0x000fea0003800000 */
.L_x_64:
[----:B------:R-:W-:Y:S01]  /*2be0*/  @!P3 IMAD R39, R39, R90, R15 ;  /* 0x0000005a2727b224 */ /* 0x000fe200078e020f */
[----:B------:R-:W-:Y:S04]  /*2bf0*/  BSSY B1, `(.L_x_66) ;  /* 0x0000006000017945 */ /* 0x000fe80003800000 */
[----:B------:R0:W-:Y:S01]  /*2c00*/  @!P3 STG.E.U8 desc[UR38][R6.64+0x19], R39 ;  /* 0x000019270600b986 */ /* 0x0001e2000c101126 */
[----:B------:R-:W-:Y:S05]  /*2c10*/  @P5 BRA `(.L_x_67) ;  /* 0x00000000000c5947 */ /* 0x000fea0003800000 */
[----:B------:R-:W5:Y:S02]  /*2c20*/  LDG.E.U8 R99, desc[UR38][R8.64+0x20] ;  /* 0x0000202608637981 */ /* 0x000f64000c1e1100 */
[----:B-----5:R-:W-:-:S05]  /*2c30*/  PRMT R12, R99, 0x8880, RZ ;  /* 0x00008880630c7816 */ /* 0x020fca00000000ff */
[----:B------:R-:W-:-:S07]  /*2c40*/  IMAD R15, R12, R91, RZ ;  /* 0x0000005b0c0f7224 */ /* 0x000fce00078e02ff */
.L_x_67:
[----:B------:R-:W-:Y:S05]  /*2c50*/  BSYNC B1 ;  /* 0x0000000000017941 */ /* 0x000fea0003800000 */
.L_x_66:
[----:B---3--:R-:W-:Y:S01]  /*2c60*/  @!P5 IMAD R13, R40, R90, R15 ;  /* 0x0000005a280dd224 */ /* 0x008fe200078e020f */
[----:B------:R-:W-:Y:S04]  /*2c70*/  BSSY B1, `(.L_x_68) ;  /* 0x0000006000017945 */ /* 0x000fe80003800000 */
[----:B------:R3:W-:Y:S01]  /*2c80*/  @!P5 STG.E.U8 desc[UR38][R4.64+0x20], R13 ;  /* 0x0000200d0400d986 */ /* 0x0007e2000c101126 */
[----:B------:R-:W-:Y:S05]  /*2c90*/  @P2 BRA `(.L_x_69) ;  /* 0x00000000000c2947 */ /* 0x000fea0003800000 */
[----:B------:R-:W5:Y:S02]  /*2ca0*/  LDG.E.U8 R99, desc[UR38][R8.64+0x21] ;  /* 0x0000212608637981 */ /* 0x000f64000c1e1100 */
[----:B-----5:R-:W-:-:S05]  /*2cb0*/  PRMT R12, R99, 0x8880, RZ ;  /* 0x00008880630c7816 */ /* 0x020fca00000000ff */
[----:B------:R-:W-:-:S07]  /*2cc0*/  IMAD R15, R12, R91, RZ ;  /* 0x0000005b0c0f7224 */ /* 0x000fce00078e02ff */
.L_x_69:
[----:B------:R-:W-:Y:S05]  /*2cd0*/  BSYNC B1 ;  /* 0x0000000000017941 */ /* 0x000fea0003800000 */
.L_x_68:
        /* <DEDUP_REMOVED lines=11> */
.L_x_71:
[----:B------:R-:W-:Y:S05]  /*2d90*/  BSYNC B1 ;  /* 0x0000000000017941 */ /* 0x000fea0003800000 */
.L_x_70:
[----:B---3--:R-:W-:Y:S01]  /*2da0*/  @!P4 IMAD R13, R42, R90, R15 ;  /* 0x0000005a2a0dc224 */ /* 0x008fe200078e020f */
[----:B------:R-:W-:Y:S04]  /*2db0*/  BSSY B1, `(.L_x_72) ;  /* 0x0000006000017945 */ /* 0x000fe80003800000 */
[----:B------:R3:W-:Y:S01]  /*2dc0*/  @!P4 STG.E.U8 desc[UR38][R6.64+0x20], R13 ;  /* 0x0000200d0600c986 */ /* 0x0007e2000c101126 */
[----:B------:R-:W-:Y:S05]  /*2dd0*/  @P3 BRA `(.L_x_73) ;  /* 0x00000000000c3947 */ /* 0x000fea0003800000 */
[----:B------:R-:W5:Y:S02]  /*2de0*/  LDG.E.U8 R99, desc[UR38][R10.64+0x21] ;  /* 0x000021260a637981 */ /* 0x000f64000c1e1100 */
[----:B-----5:R-:W-:-:S05]  /*2df0*/  PRMT R12, R99, 0x8880, RZ ;  /* 0x00008880630c7816 */ /* 0x020fca00000000ff */
[----:B------:R-:W-:-:S07]  /*2e00*/  IMAD R15, R12, R91, RZ ;  /* 0x0000005b0c0f7224 */ /* 0x000fce00078e02ff */
.L_x_73:
[----:B------:R-:W-:Y:S05]  /*2e10*/  BSYNC B1 ;  /* 0x0000000000017941 */ /* 0x000fea0003800000 */
.L_x_72:
[----:B------:R-:W-:Y:S01]  /*2e20*/  @!P3 IMAD R43, R43, R90, R15 ;  /* 0x0000005a2b2bb224 */ /* 0x000fe200078e020f */
[----:B------:R-:W-:Y:S04]  /*2e30*/  BSSY B1, `(.L_x_74) ;  /* 0x0000006000017945 */ /* 0x000fe80003800000 */
[----:B------:R0:W-:Y:S01]  /*2e40*/  @!P3 STG.E.U8 desc[UR38][R6.64+0x21], R43 ;  /* 0x0000212b0600b986 */ /* 0x0001e2000c101126 */
[----:B------:R-:W-:Y:S05]  /*2e50*/  @P5 BRA `(.L_x_75) ;  /* 0x00000000000c5947 */ /* 0x000fea0003800000 */
[----:B------:R-:W5:Y:S02]  /*2e60*/  LDG.E.U8 R99, desc[UR38][R8.64+0x28] ;  /* 0x0000282608637981 */ /* 0x000f64000c1e1100 */
[----:B-----5:R-:W-:-:S05]  /*2e70*/  PRMT R12, R99, 0x8880, RZ ;  /* 0x00008880630c7816 */ /* 0x020fca00000000ff */
[----:B------:R-:W-:-:S07]  /*2e80*/  IMAD R15, R12, R91, RZ ;  /* 0x0000005b0c0f7224 */ /* 0x000fce00078e02ff */
.L_x_75:
[----:B------:R-:W-:Y:S05]  /*2e90*/  BSYNC B1 ;  /* 0x0000000000017941 */ /* 0x000fea0003800000 */
.L_x_74:
[----:B---3--:R-:W-:Y:S01]  /*2ea0*/  @!P5 IMAD R13, R44, R90, R15 ;  /* 0x0000005a2c0dd224 */ /* 0x008fe200078e020f */
[----:B------:R-:W-:Y:S04]  /*2eb0*/  BSSY B1, `(.L_x_76) ;  /* 0x0000006000017945 */ /* 0x000fe80003800000 */
[----:B------:R3:W-:Y:S01]  /*2ec0*/  @!P5 STG.E.U8 desc[UR38][R4.64+0x28], R13 ;  /* 0x0000280d0400d986 */ /* 0x0007e2000c101126 */
[----:B------:R-:W-:Y:S05]  /*2ed0*/  @P2 BRA `(.L_x_77) ;  /* 0x00000000000c2947 */ /* 0x000fea0003800000 */
[----:B------:R-:W5:Y:S02]  /*2ee0*/  LDG.E.U8 R99, desc[UR38][R8.64+0x29] ;  /* 0x0000292608637981 */ /* 0x000f64000c1e1100 */
[----:B-----5:R-:W-:-:S05]  /*2ef0*/  PRMT R12, R99, 0x8880, RZ ;  /* 0x00008880630c7816 */ /* 0x020fca00000000ff */
[----:B------:R-:W-:-:S07]  /*2f00*/  IMAD R15, R12, R91, RZ ;  /* 0x0000005b0c0f7224 */ /* 0x000fce00078e02ff */
.L_x_77:
[----:B------:R-:W-:Y:S05]  /*2f10*/  BSYNC B1 ;  /* 0x0000000000017941 */ /* 0x000fea0003800000 */
.L_x_76:
        /* <DEDUP_REMOVED lines=11> */
.L_x_79:
[----:B------:R-:W-:Y:S05]  /*2fd0*/  BSYNC B1 ;  /* 0x0000000000017941 */ /* 0x000fea0003800000 */
.L_x_78:
[----:B---3--:R-:W-:Y:S01]  /*2fe0*/  @!P4 IMAD R13, R46, R90, R15 ;  /* 0x0000005a2e0dc224 */ /* 0x008fe200078e020f */
[----:B------:R-:W-:Y:S04]  /*2ff0*/  BSSY B1, `(.L_x_80) ;  /* 0x0000006000017945 */ /* 0x000fe80003800000 */
[----:B------:R3:W-:Y:S01]  /*3000*/  @!P4 STG.E.U8 desc[UR38][R6.64+0x28], R13 ;  /* 0x0000280d0600c986 */ /* 0x0007e2000c101126 */
[----:B------:R-:W-:Y:S05]  /*3010*/  @P3 BRA `(.L_x_81) ;  /* 0x00000000000c3947 */ /* 0x000fea0003800000 */
[----:B------:R-:W5:Y:S02]  /*3020*/  LDG.E.U8 R99, desc[UR38][R10.64+0x29] ;  /* 0x000029260a637981 */ /* 0x000f64000c1e1100 */
[----:B-----5:R-:W-:-:S05]  /*3030*/  PRMT R12, R99, 0x8880, RZ ;  /* 0x00008880630c7816 */ /* 0x020fca00000000ff */
[----:B------:R-:W-:-:S07]  /*3040*/  IMAD R15, R12, R91, RZ ;  /* 0x0000005b0c0f7224 */ /* 0x000fce00078e02ff */
.L_x_81:
[----:B------:R-:W-:Y:S05]  /*3050*/  BSYNC B1 ;  /* 0x0000000000017941 */ /* 0x000fea0003800000 */
.L_x_80:
[----:B------:R-:W-:Y:S01]  /*3060*/  @!P3 IMAD R47, R47, R90, R15 ;  /* 0x0000005a2f2fb224 */ /* 0x000fe200078e020f */
[----:B------:R-:W-:Y:S04]  /*3070*/  BSSY B1, `(.L_x_82) ;  /* 0x0000006000017945 */ /* 0x000fe80003800000 */
[----:B------:R0:W-:Y:S01]  /*3080*/  @!P3 STG.E.U8 desc[UR38][R6.64+0x29], R47 ;  /* 0x0000292f0600b986 */ /* 0x0001e2000c101126 */
[----:B------:R-:W-:Y:S05]  /*3090*/  @P5 BRA `(.L_x_83) ;  /* 0x00000000000c5947 */ /* 0x000fea0003800000 */
[----:B------:R-:W5:Y:S02]  /*30a0*/  LDG.E.U8 R99, desc[UR38][R8.64+0x30] ;  /* 0x0000302608637981 */ /* 0x000f64000c1e1100 */
[----:B-----5:R-:W-:-:S05]  /*30b0*/  PRMT R12, R99, 0x8880, RZ ;  /* 0x00008880630c7816 */ /* 0x020fca00000000ff */
[----:B------:R-:W-:-:S07]  /*30c0*/  IMAD R15, R12, R91, RZ ;  /* 0x0000005b0c0f7224 */ /* 0x000fce00078e02ff */
.L_x_83:
[----:B------:R-:W-:Y:S05]  /*30d0*/  BSYNC B1 ;  /* 0x0000000000017941 */ /* 0x000fea0003800000 */
.L_x_82:
[----:B---3--:R-:W-:Y:S01]  /*30e0*/  @!P5 IMAD R13, R48, R90, R15 ;  /* 0x0000005a300dd224 */ /* 0x008fe200078e020f */
[----:B------:R-:W-:Y:S04]  /*30f0*/  BSSY B1, `(.L_x_84) ;  /* 0x0000006000017945 */ /* 0x000fe80003800000 */
[----:B------:R3:W-:Y:S01]  /*3100*/  @!P5 STG.E.U8 desc[UR38][R4.64+0x30], R13 ;  /* 0x0000300d0400d986 */ /* 0x0007e2000c101126 */
[----:B------:R-:W-:Y:S05]  /*3110*/  @P2 BRA `(.L_x_85) ;  /* 0x00000000000c2947 */ /* 0x000fea0003800000 */
[----:B------:R-:W5:Y:S02]  /*3120*/  LDG.E.U8 R99, desc[UR38][R8.64+0x31] ;  /* 0x0000312608637981 */ /* 0x000f64000c1e1100 */
[----:B-----5:R-:W-:-:S05]  /*3130*/  PRMT R12, R99, 0x8880, RZ ;  /* 0x00008880630c7816 */ /* 0x020fca00000000ff */
[----:B------:R-:W-:-:S07]  /*3140*/  IMAD R15, R12, R91, RZ ;  /* 0x0000005b0c0f7224 */ /* 0x000fce00078e02ff */
.L_x_85:
[----:B------:R-:W-:Y:S05]  /*3150*/  BSYNC B1 ;  /* 0x0000000000017941 */ /* 0x000fea0003800000 */
.L_x_84:
        /* <DEDUP_REMOVED lines=11> */
.L_x_87:
[----:B------:R-:W-:Y:S05]  /*3210*/  BSYNC B1 ;  /* 0x0000000000017941 */ /* 0x000fea0003800000 */
.L_x_86:
[----:B---3--:R-:W-:Y:S01]  /*3220*/  @!P4 IMAD R13, R50, R90, R15 ;  /* 0x0000005a320dc224 */ /* 0x008fe200078e020f */
[----:B------:R-:W-:Y:S04]  /*3230*/  BSSY B1, `(.L_x_88) ;  /* 0x0000006000017945 */ /* 0x000fe80003800000 */
[----:B------:R3:W-:Y:S01]  /*3240*/  @!P4 STG.E.U8 desc[UR38][R6.64+0x30], R13 ;  /* 0x0000300d0600c986 */ /* 0x0007e2000c101126 */
[----:B------:R-:W-:Y:S05]  /*3250*/  @P3 BRA `(.L_x_89) ;  /* 0x00000000000c3947 */ /* 0x000fea0003800000 */
[----:B------:R-:W5:Y:S02]  /*3260*/  LDG.E.U8 R99, desc[UR38][R10.64+0x31] ;  /* 0x000031260a637981 */ /* 0x000f64000c1e1100 */
[----:B-----5:R-:W-:-:S05]  /*3270*/  PRMT R12, R99, 0x8880, RZ ;  /* 0x00008880630c7816 */ /* 0x020fca00000000ff */
[----:B------:R-:W-:-:S07]  /*3280*/  IMAD R15, R12, R91, RZ ;  /* 0x0000005b0c0f7224 */ /* 0x000fce00078e02ff */
.L_x_89:
[----:B------:R-:W-:Y:S05]  /*3290*/  BSYNC B1 ;  /* 0x0000000000017941 */ /* 0x000fea0003800000 */
.L_x_88:
[----:B------:R-:W-:Y:S01]  /*32a0*/  @!P3 IMAD R51, R51, R90, R15 ;  /* 0x0000005a3333b224 */ /* 0x000fe200078e020f */
[----:B------:R-:W-:Y:S04]  /*32b0*/  BSSY B1, `(.L_x_90) ;  /* 0x0000006000017945 */ /* 0x000fe80003800000 */
[----:B------:R0:W-:Y:S01]  /*32c0*/  @!P3 STG.E.U8 desc[UR38][R6.64+0x31], R51 ;  /* 0x000031330600b986 */ /* 0x0001e2000c101126 */
[----:B------:R-:W-:Y:S05]  /*32d0*/  @P5 BRA `(.L_x_91) ;  /* 0x00000000000c5947 */ /* 0x000fea0003800000 */
[----:B------:R-:W5:Y:S02]  /*32e0*/  LDG.E.U8 R99, desc[UR38][R8.64+0x38] ;  /* 0x0000382608637981 */ /* 0x000f64000c1e1100 */
[----:B-----5:R-:W-:-:S05]  /*32f0*/  PRMT R12, R99, 0x8880, RZ ;  /* 0x00008880630c7816 */ /* 0x020fca00000000ff */
[----:B------:R-:W-:-:S07]  /*3300*/  IMAD R15, R12, R91, RZ ;  /* 0x0000005b0c0f7224 */ /* 0x000fce00078e02ff */
.L_x_91:
[----:B------:R-:W-:Y:S05]  /*3310*/  BSYNC B1 ;  /* 0x0000000000017941 */ /* 0x000fea0003800000 */
.L_x_90:
[----:B---3--:R-:W-:Y:S01]  /*3320*/  @!P5 IMAD R13, R52, R90, R15 ;  /* 0x0000005a340dd224 */ /* 0x008fe200078e020f */
[----:B------:R-:W-:Y:S04]  /*3330*/  BSSY B1, `(.L_x_92) ;  /* 0x0000006000017945 */ /* 0x000fe80003800000 */
[----:B------:R3:W-:Y:S01]  /*3340*/  @!P5 STG.E.U8 desc[UR38][R4.64+0x38], R13 ;  /* 0x0000380d0400d986 */ /* 0x0007e2000c101126 */
[----:B------:R-:W-:Y:S05]  /*3350*/  @P2 BRA `(.L_x_93) ;  /* 0x00000000000c2947 */ /* 0x000fea0003800000 */
[----:B------:R-:W5:Y:S02]  /*3360*/  LDG.E.U8 R99, desc[UR38][R8.64+0x39] ;  /* 0x0000392608637981 */ /* 0x000f64000c1e1100 */
[----:B-----5:R-:W-:-:S05]  /*3370*/  PRMT R12, R99, 0x8880, RZ ;  /* 0x00008880630c7816 */ /* 0x020fca00000000ff */
[----:B------:R-:W-:-:S07]  /*3380*/  IMAD R15, R12, R91, RZ ;  /* 0x0000005b0c0f7224 */ /* 0x000fce00078e02ff */
.L_x_93:
[----:B------:R-:W-:Y:S05]  /*3390*/  BSYNC B1 ;  /* 0x0000000000017941 */ /* 0x000fea0003800000 */
.L_x_92:
        /* <DEDUP_REMOVED lines=11> */
.L_x_95:
[----:B------:R-:W-:Y:S05]  /*3450*/  BSYNC B1 ;  /* 0x0000000000017941 */ /* 0x000fea0003800000 */
.L_x_94:
[----:B---3--:R-:W-:Y:S01]  /*3460*/  @!P4 IMAD R13, R54, R90, R15 ;  /* 0x0000005a360dc224 */ /* 0x008fe200078e020f */
[----:B------:R-:W-:Y:S04]  /*3470*/  BSSY B1, `(.L_x_96) ;  /* 0x0000006000017945 */ /* 0x000fe80003800000 */
[----:B------:R3:W-:Y:S01]  /*3480*/  @!P4 STG.E.U8 desc[UR38][R6.64+0x38], R13 ;  /* 0x0000380d0600c986 */ /* 0x0007e2000c101126 */
[----:B------:R-:W-:Y:S05]  /*3490*/  @P3 BRA `(.L_x_97) ;  /* 0x00000000000c3947 */ /* 0x000fea0003800000 */
[----:B------:R-:W5:Y:S02]  /*34a0*/  LDG.E.U8 R99, desc[UR38][R10.64+0x39] ;  /* 0x000039260a637981 */ /* 0x000f64000c1e1100 */
[----:B-----5:R-:W-:-:S05]  /*34b0*/  PRMT R12, R99, 0x8880, RZ ;  /* 0x00008880630c7816 */ /* 0x020fca00000000ff */
[----:B------:R-:W-:-:S07]  /*34c0*/  IMAD R15, R12, R91, RZ ;  /* 0x0000005b0c0f7224 */ /* 0x000fce00078e02ff */
.L_x_97:
[----:B------:R-:W-:Y:S05]  /*34d0*/  BSYNC B1 ;  /* 0x0000000000017941 */ /* 0x000fea0003800000 */
.L_x_96:
[----:B------:R-:W-:Y:S01]  /*34e0*/  @!P3 IMAD R55, R55, R90, R15 ;  /* 0x0000005a3737b224 */ /* 0x000fe200078e020f */
[----:B------:R-:W-:Y:S04]  /*34f0*/  BSSY B1, `(.L_x_98) ;  /* 0x0000006000017945 */ /* 0x000fe80003800000 */
[----:B------:R0:W-:Y:S01]  /*3500*/  @!P3 STG.E.U8 desc[UR38][R6.64+0x39], R55 ;  /* 0x000039370600b986 */ /* 0x0001e2000c101126 */
[----:B------:R-:W-:Y:S05]  /*3510*/  @P5 BRA `(.L_x_99) ;  /* 0x00000000000c5947 */ /* 0x000fea0003800000 */
[----:B------:R-:W5:Y:S02]  /*3520*/  LDG.E.U8 R99, desc[UR38][R8.64+0x40] ;  /* 0x0000402608637981 */ /* 0x000f64000c1e1100 */
[----:B-----5:R-:W-:-:S05]  /*3530*/  PRMT R12, R99, 0x8880, RZ ;  /* 0x00008880630c7816 */ /* 0x020fca00000000ff */
[----:B------:R-:W-:-:S07]  /*3540*/  IMAD R15, R12, R91, RZ ;  /* 0x0000005b0c0f7224 */ /* 0x000fce00078e02ff */
.L_x_99:
[----:B------:R-:W-:Y:S05]  /*3550*/  BSYNC B1 ;  /* 0x0000000000017941 */ /* 0x000fea0003800000 */
.L_x_98:
[----:B---3--:R-:W-:Y:S01]  /*3560*/  @!P5 IMAD R13, R56, R90, R15 ;  /* 0x0000005a380dd224 */ /* 0x008fe200078e020f */
[----:B------:R-:W-:Y:S04]  /*3570*/  BSSY B1, `(.L_x_100) ;  /* 0x0000006000017945 */ /* 0x000fe80003800000 */
[----:B------:R3:W-:Y:S01]  /*3580*/  @!P5 STG.E.U8 desc[UR38][R4.64+0x40], R13 ;  /* 0x0000400d0400d986 */ /* 0x0007e2000c101126 */
[----:B------:R-:W-:Y:S05]  /*3590*/  @P2 BRA `(.L_x_101) ;  /* 0x00000000000c2947 */ /* 0x000fea0003800000 */
[----:B------:R-:W5:Y:S02]  /*35a0*/  LDG.E.U8 R99, desc[UR38][R8.64+0x41] ;  /* 0x0000412608637981 */ /* 0x000f64000c1e1100 */
[----:B-----5:R-:W-:-:S05]  /*35b0*/  PRMT R12, R99, 0x8880, RZ ;  /* 0x00008880630c7816 */ /* 0x020fca00000000ff */
[----:B------:R-:W-:-:S07]  /*35c0*/  IMAD R15, R12, R91, RZ ;  /* 0x0000005b0c0f7224 */ /* 0x000fce00078e02ff */
.L_x_101:
[----:B------:R-:W-:Y:S05]  /*35d0*/  BSYNC B1 ;  /* 0x0000000000017941 */ /* 0x000fea0003800000 */
.L_x_100:
        /* <DEDUP_REMOVED lines=11> */
.L_x_103:
[----:B------:R-:W-:Y:S05]  /*3690*/  BSYNC B1 ;  /* 0x0000000000017941 */ /* 0x000fea0003800000 */
.L_x_102:
[----:B---3--:R-:W-:Y:S01]  /*36a0*/  @!P4 IMAD R13, R58, R90, R15 ;  /* 0x0000005a3a0dc224 */ /* 0x008fe200078e020f */
[----:B------:R-:W-:Y:S04]  /*36b0*/  BSSY B1, `(.L_x_104) ;  /* 0x0000006000017945 */ /* 0x000fe80003800000 */
[----:B------:R3:W-:Y:S01]  /*36c0*/  @!P4 STG.E.U8 desc[UR38][R6.64+0x40], R13 ;  /* 0x0000400d0600c986 */ /* 0x0007e2000c101126 */
[----:B------:R-:W-:Y:S05]  /*36d0*/  @P3 BRA `(.L_x_105) ;  /* 0x00000000000c3947 */ /* 0x000fea0003800000 */
[----:B------:R-:W5:Y:S02]  /*36e0*/  LDG.E.U8 R99, desc[UR38][R10.64+0x41] ;  /* 0x000041260a637981 */ /* 0x000f64000c1e1100 */
[----:B-----5:R-:W-:-:S05]  /*36f0*/  PRMT R12, R99, 0x8880, RZ ;  /* 0x00008880630c7816 */ /* 0x020fca00000000ff */
[----:B------:R-:W-:-:S07]  /*3700*/  IMAD R15, R12, R91, RZ ;  /* 0x0000005b0c0f7224 */ /* 0x000fce00078e02ff */
.L_x_105:
[----:B------:R-:W-:Y:S05]  /*3710*/  BSYNC B1 ;  /* 0x0000000000017941 */ /* 0x000fea0003800000 */
.L_x_104:
[----:B------:R-:W-:Y:S01]  /*3720*/  @!P3 IMAD R59, R59, R90, R15 ;  /* 0x0000005a3b3bb224 */ /* 0x000fe200078e020f */
[----:B------:R-:W-:Y:S04]  /*3730*/  BSSY B1, `(.L_x_106) ;  /* 0x0000006000017945 */ /* 0x000fe80003800000 */
[----:B------:R0:W-:Y:S01]  /*3740*/  @!P3 STG.E.U8 desc[UR38][R6.64+0x41], R59 ;  /* 0x0000413b0600b986 */ /* 0x0001e2000c101126 */
[----:B------:R-:W-:Y:S05]  /*3750*/  @P5 BRA `(.L_x_107) ;  /* 0x00000000000c5947 */ /* 0x000fea0003800000 */
[----:B------:R-:W5:Y:S02]  /*3760*/  LDG.E.U8 R99, desc[UR38][R8.64+0x48] ;  /* 0x0000482608637981 */ /* 0x000f64000c1e1100 */
[----:B-----5:R-:W-:-:S05]  /*3770*/  PRMT R12, R99, 0x8880, RZ ;  /* 0x00008880630c7816 */ /* 0x020fca00000000ff */
[----:B------:R-:W-:-:S07]  /*3780*/  IMAD R15, R12, R91, RZ ;  /* 0x0000005b0c0f7224 */ /* 0x000fce00078e02ff */
.L_x_107:
[----:B------:R-:W-:Y:S05]  /*3790*/  BSYNC B1 ;  /* 0x0000000000017941 */ /* 0x000fea0003800000 */
.L_x_106:
[----:B---3--:R-:W-:Y:S01]  /*37a0*/  @!P5 IMAD R13, R60, R90, R15 ;  /* 0x0000005a3c0dd224 */ /* 0x008fe200078e020f */
[----:B------:R-:W-:Y:S04]  /*37b0*/  BSSY B1, `(.L_x_108) ;  /* 0x0000006000017945 */ /* 0x000fe80003800000 */
[----:B------:R3:W-:Y:S01]  /*37c0*/  @!P5 STG.E.U8 desc[UR38][R4.64+0x48], R13 ;  /* 0x0000480d0400d986 */ /* 0x0007e2000c101126 */
[----:B------:R-:W-:Y:S05]  /*37d0*/  @P2 BRA `(.L_x_109) ;  /* 0x00000000000c2947 */ /* 0x000fea0003800000 */
[----:B------:R-:W5:Y:S02]  /*37e0*/  LDG.E.U8 R99, desc[UR38][R8.64+0x49] ;  /* 0x0000492608637981 */ /* 0x000f64000c1e1100 */
[----:B-----5:R-:W-:-:S05]  /*37f0*/  PRMT R12, R99, 0x8880, RZ ;  /* 0x00008880630c7816 */ /* 0x020fca00000000ff */
[----:B------:R-:W-:-:S07]  /*3800*/  IMAD R15, R12, R91, RZ ;  /* 0x0000005b0c0f7224 */ /* 0x000fce00078e02ff */
.L_x_109:
[----:B------:R-:W-:Y:S05]  /*3810*/  BSYNC B1 ;  /* 0x0000000000017941 */ /* 0x000fea0003800000 */
.L_x_108:
        /* <DEDUP_REMOVED lines=11> */
.L_x_111:
[----:B------:R-:W-:Y:S05]  /*38d0*/  BSYNC B1 ;  /* 0x0000000000017941 */ /* 0x000fea0003800000 */
.L_x_110:
[----:B---3--:R-:W-:Y:S01]  /*38e0*/  @!P4 IMAD R13, R62, R90, R15 ;  /* 0x0000005a3e0dc224 */ /* 0x008fe200078e020f */
[----:B------:R-:W-:Y:S04]  /*38f0*/  BSSY B1, `(.L_x_112) ;  /* 0x0000006000017945 */ /* 0x000fe80003800000 */
[----:B------:R3:W-:Y:S01]  /*3900*/  @!P4 STG.E.U8 desc[UR38][R6.64+0x48], R13 ;  /* 0x0000480d0600c986 */ /* 0x0007e2000c101126 */
[----:B------:R-:W-:Y:S05]  /*3910*/  @P3 BRA `(.L_x_113) ;  /* 0x00000000000c3947 */ /* 0x000fea0003800000 */
[----:B------:R-:W5:Y:S02]  /*3920*/  LDG.E.U8 R99, desc[UR38][R10.64+0x49] ;  /* 0x000049260a637981 */ /* 0x000f64000c1e1100 */
[----:B-----5:R-:W-:-:S05]  /*3930*/  PRMT R12, R99, 0x8880, RZ ;  /* 0x00008880630c7816 */ /* 0x020fca00000000ff */
[----:B------:R-:W-:-:S07]  /*3940*/  IMAD R15, R12, R91, RZ ;  /* 0x0000005b0c0f7224 */ /* 0x000fce00078e02ff */
.L_x_113:
[----:B------:R-:W-:Y:S05]  /*3950*/  BSYNC B1 ;  /* 0x0000000000017941 */ /* 0x000fea0003800000 */
.L_x_112:
[----:B------:R-:W-:Y:S01]  /*3960*/  @!P3 IMAD R63, R63, R90, R15 ;  /* 0x0000005a3f3fb224 */ /* 0x000fe200078e020f */
[----:B------:R-:W-:Y:S04]  /*3970*/  BSSY B1, `(.L_x_114) ;  /* 0x0000006000017945 */ /* 0x000fe80003800000 */
[----:B------:R0:W-:Y:S01]  /*3980*/  @!P3 STG.E.U8 desc[UR38][R6.64+0x49], R63 ;  /* 0x0000493f0600b986 */ /* 0x0001e2000c101126 */
[----:B------:R-:W-:Y:S05]  /*3990*/  @P5 BRA `(.L_x_115) ;  /* 0x00000000000c5947 */ /* 0x000fea0003800000 */
[----:B------:R-:W5:Y:S02]  /*39a0*/  LDG.E.U8 R99, desc[UR38][R8.64+0x50] ;  /* 0x0000502608637981 */ /* 0x000f64000c1e1100 */
[----:B-----5:R-:W-:-:S05]  /*39b0*/  PRMT R12, R99, 0x8880, RZ ;  /* 0x00008880630c7816 */ /* 0x020fca00000000ff */
[----:B------:R-:W-:-:S07]  /*39c0*/  IMAD R15, R12, R91, RZ ;  /* 0x0000005b0c0f7224 */ /* 0x000fce00078e02ff */
.L_x_115:
[----:B------:R-:W-:Y:S05]  /*39d0*/  BSYNC B1 ;  /* 0x0000000000017941 */ /* 0x000fea0003800000 */
.L_x_114:
[----:B---3--:R-:W-:Y:S01]  /*39e0*/  @!P5 IMAD R13, R64, R90, R15 ;  /* 0x0000005a400dd224 */ /* 0x008fe200078e020f */
[----:B------:R-:W-:Y:S04]  /*39f0*/  BSSY B1, `(.L_x_116) ;  /* 0x0000006000017945 */ /* 0x000fe80003800000 */
[----:B------:R3:W-:Y:S01]  /*3a00*/  @!P5 STG.E.U8 desc[UR38][R4.64+0x50], R13 ;  /* 0x0000500d0400d986 */ /* 0x0007e2000c101126 */
[----:B------:R-:W-:Y:S05]  /*3a10*/  @P2 BRA `(.L_x_117) ;  /* 0x00000000000c2947 */ /* 0x000fea0003800000 */
[----:B------:R-:W5:Y:S02]  /*3a20*/  LDG.E.U8 R99, desc[UR38][R8.64+0x51] ;  /* 0x0000512608637981 */ /* 0x000f64000c1e1100 */
[----:B-----5:R-:W-:-:S05]  /*3a30*/  PRMT R12, R99, 0x8880, RZ ;  /* 0x00008880630c7816 */ /* 0x020fca00000000ff */
[----:B------:R-:W-:-:S07]  /*3a40*/  IMAD R15, R12, R91, RZ ;  /* 0x0000005b0c0f7224 */ /* 0x000fce00078e02ff */
.L_x_117:
[----:B------:R-:W-:Y:S05]  /*3a50*/  BSYNC B1 ;  /* 0x0000000000017941 */ /* 0x000fea0003800000 */
.L_x_116:
        /* <DEDUP_REMOVED lines=11> */
.L_x_119:
[----:B------:R-:W-:Y:S05]  /*3b10*/  BSYNC B1 ;  /* 0x0000000000017941 */ /* 0x000fea0003800000 */
.L_x_118:
[----:B---3--:R-:W-:Y:S01]  /*3b20*/  @!P4 IMAD R13, R66, R90, R15 ;  /* 0x0000005a420dc224 */ /* 0x008fe200078e020f */
[----:B------:R-:W-:Y:S04]  /*3b30*/  BSSY B1, `(.L_x_120) ;  /* 0x0000006000017945 */ /* 0x000fe80003800000 */
[----:B------:R3:W-:Y:S01]  /*3b40*/  @!P4 STG.E.U8 desc[UR38][R6.64+0x50], R13 ;  /* 0x0000500d0600c986 */ /* 0x0007e2000c101126 */
[----:B------:R-:W-:Y:S05]  /*3b50*/  @P3 BRA `(.L_x_121) ;  /* 0x00000000000c3947 */ /* 0x000fea0003800000 */
[----:B------:R-:W5:Y:S02]  /*3b60*/  LDG.E.U8 R99, desc[UR38][R10.64+0x51] ;  /* 0x000051260a637981 */ /* 0x000f64000c1e1100 */
[----:B-----5:R-:W-:-:S05]  /*3b70*/  PRMT R12, R99, 0x8880, RZ ;  /* 0x00008880630c7816 */ /* 0x020fca00000000ff */
[----:B------:R-:W-:-:S07]  /*3b80*/  IMAD R15, R12, R91, RZ ;  /* 0x0000005b0c0f7224 */ /* 0x000fce00078e02ff */
.L_x_121:
[----:B------:R-:W-:Y:S05]  /*3b90*/  BSYNC B1 ;  /* 0x0000000000017941 */ /* 0x000fea0003800000 */
.L_x_120:
[----:B------:R-:W-:Y:S01]  /*3ba0*/  @!P3 IMAD R67, R67, R90, R15 ;  /* 0x0000005a4343b224 */ /* 0x000fe200078e020f */
[----:B------:R-:W-:Y:S04]  /*3bb0*/  BSSY B1, `(.L_x_122) ;  /* 0x0000006000017945 */ /* 0x000fe80003800000 */
[----:B------:R0:W-:Y:S01]  /*3bc0*/  @!P3 STG.E.U8 desc[UR38][R6.64+0x51], R67 ;  /* 0x000051430600b986 */ /* 0x0001e2000c101126 */
[----:B------:R-:W-:Y:S05]  /*3bd0*/  @P5 BRA `(.L_x_123) ;  /* 0x00000000000c5947 */ /* 0x000fea0003800000 */
[----:B------:R-:W5:Y:S02]  /*3be0*/  LDG.E.U8 R99, desc[UR38][R8.64+0x58] ;  /* 0x0000582608637981 */ /* 0x000f64000c1e1100 */
[----:B-----5:R-:W-:-:S05]  /*3bf0*/  PRMT R12, R99, 0x8880, RZ ;  /* 0x00008880630c7816 */ /* 0x020fca00000000ff */
[----:B------:R-:W-:-:S07]  /*3c00*/  IMAD R15, R12, R91, RZ ;  /* 0x0000005b0c0f7224 */ /* 0x000fce00078e02ff */
.L_x_123:
[----:B------:R-:W-:Y:S05]  /*3c10*/  BSYNC B1 ;  /* 0x0000000000017941 */ /* 0x000fea0003800000 */
.L_x_122:
[----:B---3--:R-:W-:Y:S01]  /*3c20*/  @!P5 IMAD R13, R68, R90, R15 ;  /* 0x0000005a440dd224 */ /* 0x008fe200078e020f */
[----:B------:R-:W-:Y:S04]  /*3c30*/  BSSY B1, `(.L_x_124) ;  /* 0x0000006000017945 */ /* 0x000fe80003800000 */
[----:B------:R3:W-:Y:S01]  /*3c40*/  @!P5 STG.E.U8 desc[UR38][R4.64+0x58], R13 ;  /* 0x0000580d0400d986 */ /* 0x0007e2000c101126 */
[----:B------:R-:W-:Y:S05]  /*3c50*/  @P2 BRA `(.L_x_125) ;  /* 0x00000000000c2947 */ /* 0x000fea0003800000 */
[----:B------:R-:W5:Y:S02]  /*3c60*/  LDG.E.U8 R99, desc[UR38][R8.64+0x59] ;  /* 0x0000592608637981 */ /* 0x000f64000c1e1100 */
[----:B-----5:R-:W-:-:S05]  /*3c70*/  PRMT R12, R99, 0x8880, RZ ;  /* 0x00008880630c7816 */ /* 0x020fca00000000ff */
[----:B------:R-:W-:-:S07]  /*3c80*/  IMAD R15, R12, R91, RZ ;  /* 0x0000005b0c0f7224 */ /* 0x000fce00078e02ff */
.L_x_125:
[----:B------:R-:W-:Y:S05]  /*3c90*/  BSYNC B1 ;  /* 0x0000000000017941 */ /* 0x000fea0003800000 */
.L_x_124:
        /* <DEDUP_REMOVED lines=11> */
.L_x_127:
[----:B------:R-:W-:Y:S05]  /*3d50*/  BSYNC B1 ;  /* 0x0000000000017941 */ /* 0x000fea0003800000 */
.L_x_126:
[----:B---3--:R-:W-:Y:S01]  /*3d60*/  @!P4 IMAD R13, R70, R90, R15 ;  /* 0x0000005a460dc224 */ /* 0x008fe200078e020f */
[----:B------:R-:W-:Y:S04]  /*3d70*/  BSSY B1, `(.L_x_128) ;  /* 0x0000006000017945 */ /* 0x000fe80003800000 */
[----:B------:R3:W-:Y:S01]  /*3d80*/  @!P4 STG.E.U8 desc[UR38][R6.64+0x58], R13 ;  /* 0x0000580d0600c986 */ /* 0x0007e2000c101126 */
[----:B------:R-:W-:Y:S05]  /*3d90*/  @P3 BRA `(.L_x_129) ;  /* 0x00000000000c3947 */ /* 0x000fea0003800000 */
[----:B------:R-:W5:Y:S02]  /*3da0*/  LDG.E.U8 R99, desc[UR38][R10.64+0x59] ;  /* 0x000059260a637981 */ /* 0x000f64000c1e1100 */
[----:B-----5:R-:W-:-:S05]  /*3db0*/  PRMT R12, R99, 0x8880, RZ ;  /* 0x00008880630c7816 */ /* 0x020fca00000000ff */
[----:B------:R-:W-:-:S07]  /*3dc0*/  IMAD R15, R12, R91, RZ ;  /* 0x0000005b0c0f7224 */ /* 0x000fce00078e02ff */
.L_x_129:
[----:B------:R-:W-:Y:S05]  /*3dd0*/  BSYNC B1 ;  /* 0x0000000000017941 */ /* 0x000fea0003800000 */
.L_x_128:
[----:B------:R-:W-:Y:S01]  /*3de0*/  @!P3 IMAD R71, R71, R90, R15 ;  /* 0x0000005a4747b224 */ /* 0x000fe200078e020f */
[----:B------:R-:W-:Y:S04]  /*3df0*/  BSSY B1, `(.L_x_130) ;  /* 0x0000006000017945 */ /* 0x000fe80003800000 */
[----:B------:R0:W-:Y:S01]  /*3e00*/  @!P3 STG.E.U8 desc[UR38][R6.64+0x59], R71 ;  /* 0x000059470600b986 */ /* 0x0001e2000c101126 */
[----:B------:R-:W-:Y:S05]  /*3e10*/  @P5 BRA `(.L_x_131) ;  /* 0x00000000000c5947 */ /* 0x000fea0003800000 */
[----:B------:R-:W5:Y:S02]  /*3e20*/  LDG.E.U8 R99, desc[UR38][R8.64+0x60] ;  /* 0x0000602608637981 */ /* 0x000f64000c1e1100 */
[----:B-----5:R-:W-:-:S05]  /*3e30*/  PRMT R12, R99, 0x8880, RZ ;  /* 0x00008880630c7816 */ /* 0x020fca00000000ff */
[----:B------:R-:W-:-:S07]  /*3e40*/  IMAD R15, R12, R91, RZ ;  /* 0x0000005b0c0f7224 */ /* 0x000fce00078e02ff */
.L_x_131:
[----:B------:R-:W-:Y:S05]  /*3e50*/  BSYNC B1 ;  /* 0x0000000000017941 */ /* 0x000fea0003800000 */
.L_x_130:
[----:B---3--:R-:W-:Y:S01]  /*3e60*/  @!P5 IMAD R13, R72, R90, R15 ;  /* 0x0000005a480dd224 */ /* 0x008fe200078e020f */
[----:B------:R-:W-:Y:S04]  /*3e70*/  BSSY B1, `(.L_x_132) ;  /* 0x0000006000017945 */ /* 0x000fe80003800000 */
[----:B------:R3:W-:Y:S01]  /*3e80*/  @!P5 STG.E.U8 desc[UR38][R4.64+0x60], R13 ;  /* 0x0000600d0400d986 */ /* 0x0007e2000c101126 */
[----:B------:R-:W-:Y:S05]  /*3e90*/  @P2 BRA `(.L_x_133) ;  /* 0x00000000000c2947 */ /* 0x000fea0003800000 */
[----:B------:R-:W5:Y:S02]  /*3ea0*/  LDG.E.U8 R99, desc[UR38][R8.64+0x61] ;  /* 0x0000612608637981 */ /* 0x000f64000c1e1100 */
[----:B-----5:R-:W-:-:S05]  /*3eb0*/  PRMT R12, R99, 0x8880, RZ ;  /* 0x00008880630c7816 */ /* 0x020fca00000000ff */
[----:B------:R-:W-:-:S07]  /*3ec0*/  IMAD R15, R12, R91, RZ ;  /* 0x0000005b0c0f7224 */ /* 0x000fce00078e02ff */
.L_x_133:
[----:B------:R-:W-:Y:S05]  /*3ed0*/  BSYNC B1 ;  /* 0x0000000000017941 */ /* 0x000fea0003800000 */
.L_x_132:
        /* <DEDUP_REMOVED lines=11> */
.L_x_135:
[----:B------:R-:W-:Y:S05]  /*3f90*/  BSYNC B1 ;  /* 0x0000000000017941 */ /* 0x000fea0003800000 */
.L_x_134:
[----:B---3--:R-:W-:Y:S01]  /*3fa0*/  @!P4 IMAD R13, R74, R90, R15 ;  /* 0x0000005a4a0dc224 */ /* 0x008fe200078e020f */
[----:B------:R-:W-:Y:S04]  /*3fb0*/  BSSY B1, `(.L_x_136) ;  /* 0x0000006000017945 */ /* 0x000fe80003800000 */
[----:B------:R3:W-:Y:S01]  /*3fc0*/  @!P4 STG.E.U8 desc[UR38][R6.64+0x60], R13 ;  /* 0x0000600d0600c986 */ /* 0x0007e2000c101126 */
[----:B------:R-:W-:Y:S05]  /*3fd0*/  @P3 BRA `(.L_x_137) ;  /* 0x00000000000c3947 */ /* 0x000fea0003800000 */
[----:B------:R-:W5:Y:S02]  /*3fe0*/  LDG.E.U8 R99, desc[UR38][R10.64+0x61] ;  /* 0x000061260a637981 */ /* 0x000f64000c1e1100 */
[----:B-----5:R-:W-:-:S05]  /*3ff0*/  PRMT R12, R99, 0x8880, RZ ;  /* 0x00008880630c7816 */ /* 0x020fca00000000ff */
[----:B------:R-:W-:-:S07]  /*4000*/  IMAD R15, R12, R91, RZ ;  /* 0x0000005b0c0f7224 */ /* 0x000fce00078e02ff */
.L_x_137:
[----:B------:R-:W-:Y:S05]  /*4010*/  BSYNC B1 ;  /* 0x0000000000017941 */ /* 0x000fea0003800000 */
.L_x_136:
[----:B------:R-:W-:Y:S01]  /*4020*/  @!P3 IMAD R75, R75, R90, R15 ;  /* 0x0000005a4b4bb224 */ /* 0x000fe200078e020f */
[----:B------:R-:W-:Y:S04]  /*4030*/  BSSY B1, `(.L_x_138) ;  /* 0x0000006000017945 */ /* 0x000fe80003800000 */
[----:B------:R0:W-:Y:S01]  /*4040*/  @!P3 STG.E.U8 desc[UR38][R6.64+0x61], R75 ;  /* 0x0000614b0600b986 */ /* 0x0001e2000c101126 */
[----:B------:R-:W-:Y:S05]  /*4050*/  @P5 BRA `(.L_x_139) ;  /* 0x00000000000c5947 */ /* 0x000fea0003800000 */
[----:B------:R-:W5:Y:S02]  /*4060*/  LDG.E.U8 R99, desc[UR38][R8.64+0x68] ;  /* 0x0000682608637981 */ /* 0x000f64000c1e1100 */
[----:B-----5:R-:W-:-:S05]  /*4070*/  PRMT R12, R99, 0x8880, RZ ;  /* 0x00008880630c7816 */ /* 0x020fca00000000ff */
[----:B------:R-:W-:-:S07]  /*4080*/  IMAD R15, R12, R91, RZ ;  /* 0x0000005b0c0f7224 */ /* 0x000fce00078e02ff */
.L_x_139:
[----:B------:R-:W-:Y:S05]  /*4090*/  BSYNC B1 ;  /* 0x0000000000017941 */ /* 0x000fea0003800000 */
.L_x_138:
[----:B---3--:R-:W-:Y:S01]  /*40a0*/  @!P5 IMAD R13, R76, R90, R15 ;  /* 0x0000005a4c0dd224 */ /* 0x008fe200078e020f */
[----:B------:R-:W-:Y:S04]  /*40b0*/  BSSY B1, `(.L_x_140) ;  /* 0x0000006000017945 */ /* 0x000fe80003800000 */
[----:B------:R3:W-:Y:S01]  /*40c0*/  @!P5 STG.E.U8 desc[UR38][R4.64+0x68], R13 ;  /* 0x0000680d0400d986 */ /* 0x0007e2000c101126 */
[----:B------:R-:W-:Y:S05]  /*40d0*/  @P2 BRA `(.L_x_141) ;  /* 0x00000000000c2947 */ /* 0x000fea0003800000 */
[----:B------:R-:W5:Y:S02]  /*40e0*/  LDG.E.U8 R99, desc[UR38][R8.64+0x69] ;  /* 0x0000692608637981 */ /* 0x000f64000c1e1100 */
[----:B-----5:R-:W-:-:S05]  /*40f0*/  PRMT R12, R99, 0x8880, RZ ;  /* 0x00008880630c7816 */ /* 0x020fca00000000ff */
[----:B------:R-:W-:-:S07]  /*4100*/  IMAD R15, R12, R91, RZ ;  /* 0x0000005b0c0f7224 */ /* 0x000fce00078e02ff */
.L_x_141:
[----:B------:R-:W-:Y:S05]  /*4110*/  BSYNC B1 ;  /* 0x0000000000017941 */ /* 0x000fea0003800000 */
.L_x_140:
        /* <DEDUP_REMOVED lines=11> */
.L_x_143:
[----:B------:R-:W-:Y:S05]  /*41d0*/  BSYNC B1 ;  /* 0x0000000000017941 */ /* 0x000fea0003800000 */
.L_x_142:
[----:B---3--:R-:W-:Y:S01]  /*41e0*/  @!P4 IMAD R13, R78, R90, R15 ;  /* 0x0000005a4e0dc224 */ /* 0x008fe200078e020f */
[----:B------:R-:W-:Y:S04]  /*41f0*/  BSSY B1, `(.L_x_144) ;  /* 0x0000006000017945 */ /* 0x000fe80003800000 */
[----:B------:R3:W-:Y:S01]  /*4200*/  @!P4 STG.E.U8 desc[UR38][R6.64+0x68], R13 ;  /* 0x0000680d0600c986 */ /* 0x0007e2000c101126 */
[----:B------:R-:W-:Y:S05]  /*4210*/  @P3 BRA `(.L_x_145) ;  /* 0x00000000000c3947 */ /* 0x000fea0003800000 */
[----:B------:R-:W5:Y:S02]  /*4220*/  LDG.E.U8 R99, desc[UR38][R10.64+0x69] ;  /* 0x000069260a637981 */ /* 0x000f64000c1e1100 */
[----:B-----5:R-:W-:-:S05]  /*4230*/  PRMT R12, R99, 0x8880, RZ ;  /* 0x00008880630c7816 */ /* 0x020fca00000000ff */
[----:B------:R-:W-:-:S07]  /*4240*/  IMAD R15, R12, R91, RZ ;  /* 0x0000005b0c0f7224 */ /* 0x000fce00078e02ff */
.L_x_145:
[----:B------:R-:W-:Y:S05]  /*4250*/  BSYNC B1 ;  /* 0x0000000000017941 */ /* 0x000fea0003800000 */
.L_x_144:
[----:B------:R-:W-:Y:S01]  /*4260*/  @!P3 IMAD R79, R79, R90, R15 ;  /* 0x0000005a4f4fb224 */ /* 0x000fe200078e020f */
[----:B------:R-:W-:Y:S04]  /*4270*/  BSSY B1, `(.L_x_146) ;  /* 0x0000006000017945 */ /* 0x000fe80003800000 */
[----:B------:R0:W-:Y:S01]  /*4280*/  @!P3 STG.E.U8 desc[UR38][R6.64+0x69], R79 ;  /* 0x0000694f0600b986 */ /* 0x0001e2000c101126 */
[----:B------:R-:W-:Y:S05]  /*4290*/  @P5 BRA `(.L_x_147) ;  /* 0x00000000000c5947 */ /* 0x000fea0003800000 */
[----:B------:R-:W5:Y:S02]  /*42a0*/  LDG.E.U8 R99, desc[UR38][R8.64+0x70] ;  /* 0x0000702608637981 */ /* 0x000f64000c1e1100 */
[----:B-----5:R-:W-:-:S05]  /*42b0*/  PRMT R12, R99, 0x8880, RZ ;  /* 0x00008880630c7816 */ /* 0x020fca00000000ff */
[----:B------:R-:W-:-:S07]  /*42c0*/  IMAD R15, R12, R91, RZ ;  /* 0x0000005b0c0f7224 */ /* 0x000fce00078e02ff */
.L_x_147:
[----:B------:R-:W-:Y:S05]  /*42d0*/  BSYNC B1 ;  /* 0x0000000000017941 */ /* 0x000fea0003800000 */
.L_x_146:
[----:B---3--:R-:W-:Y:S01]  /*42e0*/  @!P5 IMAD R13, R80, R90, R15 ;  /* 0x0000005a500dd224 */ /* 0x008fe200078e020f */
[----:B------:R-:W-:Y:S04]  /*42f0*/  BSSY B1, `(.L_x_148) ;  /* 0x0000006000017945 */ /* 0x000fe80003800000 */
[----:B------:R3:W-:Y:S01]  /*4300*/  @!P5 STG.E.U8 desc[UR38][R4.64+0x70], R13 ;  /* 0x0000700d0400d986 */ /* 0x0007e2000c101126 */
[----:B------:R-:W-:Y:S05]  /*4310*/  @P2 BRA `(.L_x_149) ;  /* 0x00000000000c2947 */ /* 0x000fea0003800000 */
[----:B------:R-:W5:Y:S02]  /*4320*/  LDG.E.U8 R99, desc[UR38][R8.64+0x71] ;  /* 0x0000712608637981 */ /* 0x000f64000c1e1100 */
[----:B-----5:R-:W-:-:S05]  /*4330*/  PRMT R12, R99, 0x8880, RZ ;  /* 0x00008880630c7816 */ /* 0x020fca00000000ff */
[----:B------:R-:W-:-:S07]  /*4340*/  IMAD R15, R12, R91, RZ ;  /* 0x0000005b0c0f7224 */ /* 0x000fce00078e02ff */
.L_x_149:
[----:B------:R-:W-:Y:S05]  /*4350*/  BSYNC B1 ;  /* 0x0000000000017941 */ /* 0x000fea0003800000 */
.L_x_148:
[----:B------:R-:W-:Y:S01]  /*4360*/  ISETP.LT.OR P4, PT, R3, 0x71, !P0 ;  /* 0x000000710300780c */ /* 0x000fe20004781670 */
[----:B------:R-:W-:Y:S01]  /*4370*/  @!P2 IMAD R81, R81, R90, R15 ;  /* 0x0000005a5151a224 */ /* 0x000fe200078e020f */
[----:B------:R-:W-:Y:S01]  /*4380*/  BSSY B1, `(.L_x_150) ;  /* 0x000000a000017945 */ /* 0x000fe20003800000 */
[C---:B------:R-:W-:Y:S02]  /*4390*/  ISETP.LT.OR P3, PT, R3.reuse, 0x72, !P0 ;  /* 0x000000720300780c */ /* 0x040fe40004761670 */
[C---:B------:R-:W-:Y:S01]  /*43a0*/  ISETP.LT.OR P5, PT, R3.reuse, 0x79, !P0 ;  /* 0x000000790300780c */ /* 0x040fe200047a1670 */
[----:B------:R0:W-:Y:S01]  /*43b0*/  @!P2 STG.E.U8 desc[UR38][R4.64+0x71], R81 ;  /* 0x000071510400a986 */ /* 0x0001e2000c101126 */
[C---:B------:R-:W-:Y:S02]  /*43c0*/  ISETP.LT.OR P2, PT, R3.reuse, 0x79, !P1 ;  /* 0x000000790300780c */ /* 0x040fe40004f41670 */
[----:B------:R-:W-:-:S04]  /*43d0*/  ISETP.LT.OR P1, PT, R3, 0x7a, !P1 ;  /* 0x0000007a0300780c */ /* 0x000fc80004f21670 */
[----:B------:R-:W-:Y:S09]  /*43e0*/  @P4 BRA `(.L_x_151) ;  /* 0x00000000000c4947 */ /* 0x000ff20003800000 */
[----:B------:R-:W5:Y:S02]  /*43f0*/  LDG.E.U8 R99, desc[UR38][R10.64+0x70] ;  /* 0x000070260a637981 */ /* 0x000f64000c1e1100 */
[----:B-----5:R-:W-:-:S05]  /*4400*/  PRMT R12, R99, 0x8880, RZ ;  /* 0x00008880630c7816 */ /* 0x020fca00000000ff */
[----:B------:R-:W-:-:S07]  /*4410*/  IMAD R15, R12, R91, RZ ;  /* 0x0000005b0c0f7224 */ /* 0x000fce00078e02ff */
.L_x_151:
[----:B------:R-:W-:Y:S05]  /*4420*/  BSYNC B1 ;  /* 0x0000000000017941 */ /* 0x000fea0003800000 */
.L_x_150:
[----:B---3--:R-:W-:Y:S01]  /*4430*/  @!P4 IMAD R13, R82, R90, R15 ;  /* 0x0000005a520dc224 */ /* 0x008fe200078e020f */
[----:B------:R-:W-:Y:S04]  /*4440*/  BSSY B1, `(.L_x_152) ;  /* 0x0000006000017945 */ /* 0x000fe80003800000 */
[----:B------:R3:W-:Y:S01]  /*4450*/  @!P4 STG.E.U8 desc[UR38][R6.64+0x70], R13 ;  /* 0x0000700d0600c986 */ /* 0x0007e2000c101126 */
[----:B------:R-:W-:Y:S05]  /*4460*/  @P3 BRA `(.L_x_153) ;  /* 0x00000000000c3947 */ /* 0x000fea0003800000 */
[----:B------:R-:W5:Y:S02]  /*4470*/  LDG.E.U8 R99, desc[UR38][R10.64+0x71] ;  /* 0x000071260a637981 */ /* 0x000f64000c1e1100 */
[----:B-----5:R-:W-:-:S05]  /*4480*/  PRMT R12, R99, 0x8880, RZ ;  /* 0x00008880630c7816 */ /* 0x020fca00000000ff */
[----:B------:R-:W-:-:S07]  /*4490*/  IMAD R15, R12, R91, RZ ;  /* 0x0000005b0c0f7224 */ /* 0x000fce00078e02ff */
.L_x_153:
[----:B------:R-:W-:Y:S05]  /*44a0*/  BSYNC B1 ;  /* 0x0000000000017941 */ /* 0x000fea0003800000 */
.L_x_152:
[----:B------:R-:W-:Y:S01]  /*44b0*/  @!P3 IMAD R83, R83, R90, R15 ;  /* 0x0000005a5353b224 */ /* 0x000fe200078e020f */
[----:B------:R-:W-:Y:S04]  /*44c0*/  BSSY B1, `(.L_x_154) ;  /* 0x0000006000017945 */ /* 0x000fe80003800000 */
[----:B------:R0:W-:Y:S01]  /*44d0*/  @!P3 STG.E.U8 desc[UR38][R6.64+0x71], R83 ;  /* 0x000071530600b986 */ /* 0x0001e2000c101126 */
[----:B------:R-:W-:Y:S05]  /*44e0*/  @P2 BRA `(.L_x_155) ;  /* 0x00000000000c2947 */ /* 0x000fea0003800000 */
[----:B------:R-:W5:Y:S02]  /*44f0*/  LDG.E.U8 R99, desc[UR38][R8.64+0x78] ;  /* 0x0000782608637981 */ /* 0x000f64000c1e1100 */
[----:B-----5:R-:W-:-:S05]  /*4500*/  PRMT R12, R99, 0x8880, RZ ;  /* 0x00008880630c7816 */ /* 0x020fca00000000ff */
[----:B------:R-:W-:-:S07]  /*4510*/  IMAD R15, R12, R91, RZ ;  /* 0x0000005b0c0f7224 */ /* 0x000fce00078e02ff */
.L_x_155:
[----:B------:R-:W-:Y:S05]  /*4520*/  BSYNC B1 ;  /* 0x0000000000017941 */ /* 0x000fea0003800000 */
.L_x_154:
[----:B---3--:R-:W-:Y:S01]  /*4530*/  @!P2 IMAD R13, R84, R90, R15 ;  /* 0x0000005a540da224 */ /* 0x008fe200078e020f */
[----:B------:R-:W-:Y:S04]  /*4540*/  BSSY B1, `(.L_x_156) ;  /* 0x0000006000017945 */ /* 0x000fe80003800000 */
[----:B------:R3:W-:Y:S01]  /*4550*/  @!P2 STG.E.U8 desc[UR38][R4.64+0x78], R13 ;  /* 0x0000780d0400a986 */ /* 0x0007e2000c101126 */
[----:B------:R-:W-:Y:S05]  /*4560*/  @P1 BRA `(.L_x_157) ;  /* 0x00000000000c1947 */ /* 0x000fea0003800000 */
[----:B------:R-:W5:Y:S02]  /*4570*/  LDG.E.U8 R99, desc[UR38][R8.64+0x79] ;  /* 0x0000792608637981 */ /* 0x000f64000c1e1100 */
[----:B-----5:R-:W-:-:S05]  /*4580*/  PRMT R12, R99, 0x8880, RZ ;  /* 0x00008880630c7816 */ /* 0x020fca00000000ff */
[----:B------:R-:W-:-:S07]  /*4590*/  IMAD R15, R12, R91, RZ ;  /* 0x0000005b0c0f7224 */ /* 0x000fce00078e02ff */
.L_x_157:
[----:B------:R-:W-:Y:S05]  /*45a0*/  BSYNC B1 ;  /* 0x0000000000017941 */ /* 0x000fea0003800000 */
.L_x_156:
[----:B------:R-:W-:Y:S01]  /*45b0*/  @!P1 IMAD R85, R85, R90, R15 ;  /* 0x0000005a55559224 */ /* 0x000fe200078e020f */
[----:B------:R-:W-:Y:S04]  /*45c0*/  BSSY B1, `(.L_x_158) ;  /* 0x0000006000017945 */ /* 0x000fe80003800000 */
[----:B------:R0:W-:Y:S01]  /*45d0*/  @!P1 STG.E.U8 desc[UR38][R4.64+0x79], R85 ;  /* 0x0000795504009986 */ /* 0x0001e2000c101126 */
[----:B------:R-:W-:Y:S05]  /*45e0*/  @P5 BRA `(.L_x_159) ;  /* 0x00000000000c5947 */ /* 0x000fea0003800000 */
[----:B------:R-:W0:Y:S02]  /*45f0*/  LDG.E.U8 R99, desc[UR38][R10.64+0x78] ;  /* 0x000078260a637981 */ /* 0x000e24000c1e1100 */
[----:B0123--:R-:W-:-:S05]  /*4600*/  PRMT R4, R99, 0x8880, RZ ;  /* 0x0000888063047816 */ /* 0x00ffca00000000ff */
[----:B------:R-:W-:-:S07]  /*4610*/  IMAD R15, R4, R91, RZ ;  /* 0x0000005b040f7224 */ /* 0x000fce00078e02ff */
.L_x_159:
[----:B------:R-:W-:Y:S05]  /*4620*/  BSYNC B1 ;  /* 0x0000000000017941 */ /* 0x000fea0003800000 */
.L_x_158:
[----:B0123--:R-:W-:Y:S01]  /*4630*/  @!P5 IMAD R5, R86, R90, R15 ;  /* 0x0000005a5605d224 */ /* 0x00ffe200078e020f */
[----:B------:R-:W-:Y:S01]  /*4640*/  ISETP.LT.OR P0, PT, R3, 0x7a, !P0 ;  /* 0x0000007a0300780c */ /* 0x000fe20004701670 */
[----:B------:R-:W-:Y:S03]  /*4650*/  BSSY B1, `(.L_x_160) ;  /* 0x0000006000017945 */ /* 0x000fe60003800000 */
[----:B------:R0:W-:Y:S09]  /*4660*/  @!P5 STG.E.U8 desc[UR38][R6.64+0x78], R5 ;  /* 0x000078050600d986 */ /* 0x0001f2000c101126 */
[----:B------:R-:W-:Y:S05]  /*4670*/  @P0 BRA `(.L_x_161) ;  /* 0x00000000000c0947 */ /* 0x000fea0003800000 */
[----:B------:R-:W2:Y:S02]  /*4680*/  LDG.E.U8 R99, desc[UR38][R10.64+0x79] ;  /* 0x000079260a637981 */ /* 0x000ea4000c1e1100 */
[----:B--2---:R-:W-:-:S05]  /*4690*/  PRMT R4, R99, 0x8880, RZ ;  /* 0x0000888063047816 */ /* 0x004fca00000000ff */
[----:B------:R-:W-:-:S07]  /*46a0*/  IMAD R15, R4, R91, RZ ;  /* 0x0000005b040f7224 */ /* 0x000fce00078e02ff */
.L_x_161:
[----:B------:R-:W-:Y:S05]  /*46b0*/  BSYNC B1 ;  /* 0x0000000000017941 */ /* 0x000fea0003800000 */
.L_x_160:
[----:B------:R-:W-:Y:S01]  /*46c0*/  IMAD R15, R87, R90, R15 ;  /* 0x0000005a570f7224 */ /* 0x000fe200078e020f */
[----:B------:R-:W-:Y:S06]  /*46d0*/  @P0 BRA `(.L_x_162) ;  /* 0x0000000c00100947 */ /* 0x000fec0003800000 */
[----:B------:R1:W-:Y:S01]  /*46e0*/  STG.E.U8 desc[UR38][R6.64+0x79], R15 ;  /* 0x0000790f06007986 */ /* 0x0003e2000c101126 */
[----:B------:R-:W-:Y:S05]  /*46f0*/  BRA `(.L_x_162) ;  /* 0x0000000c00087947 */ /* 0x000fea0003800000 */
.L_x_33:
[C---:B------:R-:W-:Y:S02]  /*4700*/  ISETP.GE.AND P1, PT, R101.reuse, 0x1, PT ;  /* 0x000000016500780c */ /* 0x040fe40003f26270 */
[----:B------:R-:W-:Y:S02]  /*4710*/  ISETP.GE.AND P0, PT, R101, 0x9, PT ;  /* 0x000000096500780c */ /* 0x000fe40003f06270 */
[C---:B------:R-:W-:Y:S02]  /*4720*/  ISETP.LT.OR P4, PT, R3.reuse, 0x1, !P1 ;  /* 0x000000010300780c */ /* 0x040fe40004f81670 */
[C---:B------:R-:W-:Y:S02]  /*4730*/  ISETP.LT.OR P3, PT, R3.reuse, 0x2, !P1 ;  /* 0x000000020300780c */ /* 0x040fe40004f61670 */
[C---:B------:R-:W-:Y:S02]  /*4740*/  ISETP.LT.OR P2, PT, R3.reuse, 0x1, !P0 ;  /* 0x000000010300780c */ /* 0x040fe40004741670 */
[----:B------:R-:W-:-:S07]  /*4750*/  ISETP.LT.OR P5, PT, R3, 0x2, !P0 ;  /* 0x000000020300780c */ /* 0x000fce00047a1670 */
[-C--:B------:R-:W-:Y:S02]  /*4760*/  @!P4 IMAD R9, R24, R90.reuse, RZ ;  /* 0x0000005a1809c224 */ /* 0x080fe400078e02ff */
[-C--:B------:R-:W-:Y:S02]  /*4770*/  @!P3 IMAD R25, R25, R90.reuse, RZ ;  /* 0x0000005a1919b224 */ /* 0x080fe400078e02ff */
[-C--:B------:R-:W-:Y:S01]  /*4780*/  @!P2 IMAD R11, R26, R90.reuse, RZ ;  /* 0x0000005a1a0ba224 */ /* 0x080fe200078e02ff */
[----:B------:R0:W-:Y:S01]  /*4790*/  @!P4 STG.E.U8 desc[UR38][R4.64], R9 ;  /* 0x000000090400c986 */ /* 0x0001e2000c101126 */
[----:B------:R-:W-:Y:S01]  /*47a0*/  ISETP.LT.OR P4, PT, R3, 0x9, !P1 ;  /* 0x000000090300780c */ /* 0x000fe20004f81670 */
[----:B------:R-:W-:Y:S02]  /*47b0*/  @!P5 IMAD R27, R27, R90, RZ ;  /* 0x0000005a1b1bd224 */ /* 0x000fe400078e02ff */
[----:B------:R-:W-:Y:S01]  /*47c0*/  @!P3 STG.E.U8 desc[UR38][R4.64+0x1], R25 ;  /* 0x000001190400b986 */ /* 0x000fe2000c101126 */
[----:B------:R-:W-:-:S03]  /*47d0*/  ISETP.LT.OR P3, PT, R3, 0xa, !P1 ;  /* 0x0000000a0300780c */ /* 0x000fc60004f61670 */
[----:B------:R1:W-:Y:S01]  /*47e0*/  @!P2 STG.E.U8 desc[UR38][R6.64], R11 ;  /* 0x0000000b0600a986 */ /* 0x0003e2000c101126 */
[----:B------:R-:W-:-:S03]  /*47f0*/  ISETP.LT.OR P2, PT, R3, 0x9, !P0 ;  /* 0x000000090300780c */ /* 0x000fc60004741670 */
[----:B------:R-:W-:Y:S01]  /*4800*/  @!P5 STG.E.U8 desc[UR38][R6.64+0x1], R27 ;  /* 0x0000011b0600d986 */ /* 0x000fe2000c101126 */
[----:B------:R-:W-:Y:S01]  /*4810*/  ISETP.LT.OR P5, PT, R3, 0xa, !P0 ;  /* 0x0000000a0300780c */ /* 0x000fe200047a1670 */
[----:B------:R-:W-:-:S04]  /*4820*/  @!P4 IMAD R13, R28, R90, RZ ;  /* 0x0000005a1c0dc224 */ /* 0x000fc800078e02ff */
[-C--:B------:R-:W-:Y:S01]  /*4830*/  @!P3 IMAD R29, R29, R90.reuse, RZ ;  /* 0x0000005a1d1db224 */ /* 0x080fe200078e02ff */
[----:B------:R-:W-:Y:S01]  /*4840*/  @!P4 STG.E.U8 desc[UR38][R4.64+0x8], R13 ;  /* 0x0000080d0400c986 */ /* 0x000fe2000c101126 */
[C---:B------:R-:W-:Y:S02]  /*4850*/  ISETP.LT.OR P4, PT, R3.reuse, 0x11, !P1 ;  /* 0x000000110300780c */ /* 0x040fe40004f81670 */
[-C--:B0-----:R-:W-:Y:S01]  /*4860*/  @!P2 IMAD R9, R30, R90.reuse, RZ ;  /* 0x0000005a1e09a224 */ /* 0x081fe200078e02ff */
[----:B------:R-:W-:Y:S01]  /*4870*/  @!P3 STG.E.U8 desc[UR38][R4.64+0x9], R29 ;  /* 0x0000091d0400b986 */ /* 0x000fe2000c101126 */
[----:B------:R-:W-:Y:S02]  /*4880*/  ISETP.LT.OR P3, PT, R3, 0x12, !P1 ;  /* 0x000000120300780c */ /* 0x000fe40004f61670 */
[----:B------:R-:W-:Y:S01]  /*4890*/  @!P5 IMAD R31, R31, R90, RZ ;  /* 0x0000005a1f1fd224 */ /* 0x000fe200078e02ff */
[----:B------:R0:W-:Y:S01]  /*48a0*/  @!P2 STG.E.U8 desc[UR38][R6.64+0x8], R9 ;  /* 0x000008090600a986 */ /* 0x0001e2000c101126 */
[----:B------:R-:W-:-:S03]  /*48b0*/  ISETP.LT.OR P2, PT, R3, 0x11, !P0 ;  /* 0x000000110300780c */ /* 0x000fc60004741670 */
[----:B------:R-:W-:Y:S01]  /*48c0*/  @!P5 STG.E.U8 desc[UR38][R6.64+0x9], R31 ;  /* 0x0000091f0600d986 */ /* 0x000fe2000c101126 */
[----:B------:R-:W-:Y:S01]  /*48d0*/  ISETP.LT.OR P5, PT, R3, 0x12, !P0 ;  /* 0x000000120300780c */ /* 0x000fe200047a1670 */
[----:B-1----:R-:W-:-:S04]  /*48e0*/  @!P4 IMAD R11, R32, R90, RZ ;  /* 0x0000005a200bc224 */ /* 0x002fc800078e02ff */
        /* <DEDUP_REMOVED lines=109> */
[----:B------:R1:W-:Y:S01]  /*4fc0*/  @!P4 STG.E.U8 desc[UR38][R4.64+0x58], R13 ;  /* 0x0000580d0400c986 */ /* 0x0003e2000c101126 */
        /* <DEDUP_REMOVED lines=13> */
[-C--:B-1----:R-:W-:Y:S01]  /*50a0*/  @!P2 IMAD R13, R74, R90.reuse, RZ ;  /* 0x0000005a4a0da224 */ /* 0x082fe200078e02ff */
[----:B------:R-:W-:Y:S01]  /*50b0*/  @!P3 STG.E.U8 desc[UR38][R4.64+0x61], R73 ;  /* 0x000061490400b986 */ /* 0x000fe2000c101126 */
[----:B------:R-:W-:Y:S02]  /*50c0*/  ISETP.LT.OR P3, PT, R3, 0x6a, !P1 ;  /* 0x0000006a0300780c */ /* 0x000fe40004f61670 */
[----:B------:R-:W-:Y:S01]  /*50d0*/  @!P5 IMAD R75, R75, R90, RZ ;  /* 0x0000005a4b4bd224 */ /* 0x000fe200078e02ff */
[----:B------:R1:W-:Y:S01]  /*50e0*/  @!P2 STG.E.U8 desc[UR38][R6.64+0x60], R13 ;  /* 0x0000600d0600a986 */ /* 0x0003e2000c101126 */
[----:B------:R-:W-:-:S03]  /*50f0*/  ISETP.LT.OR P2, PT, R3, 0x69, !P0 ;  /* 0x000000690300780c */ /* 0x000fc60004741670 */
[----:B------:R-:W-:Y:S01]  /*5100*/  @!P5 STG.E.U8 desc[UR38][R6.64+0x61], R75 ;  /* 0x0000614b0600d986 */ /* 0x000fe2000c101126 */
[----:B------:R-:W-:Y:S01]  /*5110*/  ISETP.LT.OR P5, PT, R3, 0x6a, !P0 ;  /* 0x0000006a0300780c */ /* 0x000fe200047a1670 */
[----:B0-----:R-:W-:-:S04]  /*5120*/  @!P4 IMAD R9, R76, R90, RZ ;  /* 0x0000005a4c09c224 */ /* 0x001fc800078e02ff */
[-C--:B------:R-:W-:Y:S01]  /*5130*/  @!P3 IMAD R77, R77, R90.reuse, RZ ;  /* 0x0000005a4d4db224 */ /* 0x080fe200078e02ff */
[----:B------:R-:W-:Y:S01]  /*5140*/  @!P4 STG.E.U8 desc[UR38][R4.64+0x68], R9 ;  /* 0x000068090400c986 */ /* 0x000fe2000c101126 */
[C---:B------:R-:W-:Y:S02]  /*5150*/  ISETP.LT.OR P4, PT, R3.reuse, 0x72, !P1 ;  /* 0x000000720300780c */ /* 0x040fe40004f81670 */
[-C--:B--2---:R-:W-:Y:S01]  /*5160*/  @!P2 IMAD R11, R78, R90.reuse, RZ ;  /* 0x0000005a4e0ba224 */ /* 0x084fe200078e02ff */
[----:B------:R-:W-:Y:S01]  /*5170*/  @!P3 STG.E.U8 desc[UR38][R4.64+0x69], R77 ;  /* 0x0000694d0400b986 */ /* 0x000fe2000c101126 */
[----:B------:R-:W-:Y:S02]  /*5180*/  ISETP.LT.OR P3, PT, R3, 0x71, !P1 ;  /* 0x000000710300780c */ /* 0x000fe40004f61670 */
[----:B------:R-:W-:Y:S01]  /*5190*/  @!P5 IMAD R79, R79, R90, RZ ;  /* 0x0000005a4f4fd224 */ /* 0x000fe200078e02ff */
[----:B------:R0:W-:Y:S01]  /*51a0*/  @!P2 STG.E.U8 desc[UR38][R6.64+0x68], R11 ;  /* 0x0000680b0600a986 */ /* 0x0001e2000c101126 */
[----:B------:R-:W-:-:S03]  /*51b0*/  ISETP.LT.OR P2, PT, R3, 0x71, !P0 ;  /* 0x000000710300780c */ /* 0x000fc60004741670 */
[----:B------:R2:W-:Y:S01]  /*51c0*/  @!P5 STG.E.U8 desc[UR38][R6.64+0x69], R79 ;  /* 0x0000694f0600d986 */ /* 0x0005e2000c101126 */
[----:B------:R-:W-:Y:S01]  /*51d0*/  ISETP.LT.OR P5, PT, R3, 0x79, !P0 ;  /* 0x000000790300780c */ /* 0x000fe200047a1670 */
[----:B------:R-:W-:-:S04]  /*51e0*/  @!P4 IMAD R81, R81, R90, RZ ;  /* 0x0000005a5151c224 */ /* 0x000fc800078e02ff */
[-C--:B-1----:R-:W-:Y:S01]  /*51f0*/  @!P3 IMAD R13, R80, R90.reuse, RZ ;  /* 0x0000005a500db224 */ /* 0x082fe200078e02ff */
[----:B------:R2:W-:Y:S01]  /*5200*/  @!P4 STG.E.U8 desc[UR38][R4.64+0x71], R81 ;  /* 0x000071510400c986 */ /* 0x0005e2000c101126 */
[C---:B------:R-:W-:Y:S02]  /*5210*/  ISETP.LT.OR P4, PT, R3.reuse, 0x72, !P0 ;  /* 0x000000720300780c */ /* 0x040fe40004781670 */
[C---:B------:R-:W-:Y:S01]  /*5220*/  ISETP.LT.OR P0, PT, R3.reuse, 0x7a, !P0 ;  /* 0x0000007a0300780c */ /* 0x040fe20004701670 */
[----:B------:R2:W-:Y:S01]  /*5230*/  @!P3 STG.E.U8 desc[UR38][R4.64+0x70], R13 ;  /* 0x0000700d0400b986 */ /* 0x0005e2000c101126 */
[C---:B------:R-:W-:Y:S02]  /*5240*/  ISETP.LT.OR P3, PT, R3.reuse, 0x79, !P1 ;  /* 0x000000790300780c */ /* 0x040fe40004f61670 */
[----:B------:R-:W-:Y:S01]  /*5250*/  ISETP.LT.OR P1, PT, R3, 0x7a, !P1 ;  /* 0x0000007a0300780c */ /* 0x000fe20004f21670 */
[-C--:B------:R-:W-:Y:S02]  /*5260*/  @!P2 IMAD R3, R82, R90.reuse, RZ ;  /* 0x0000005a5203a224 */ /* 0x080fe400078e02ff */
[----:B0-----:R-:W-:-:S03]  /*5270*/  @!P5 IMAD R11, R86, R90, RZ ;  /* 0x0000005a560bd224 */ /* 0x001fc600078e02ff */
[----:B------:R2:W-:Y:S01]  /*5280*/  @!P2 STG.E.U8 desc[UR38][R6.64+0x70], R3 ;  /* 0x000070030600a986 */ /* 0x0005e2000c101126 */
[-C--:B------:R-:W-:Y:S02]  /*5290*/  @!P4 IMAD R83, R83, R90.reuse, RZ ;  /* 0x0000005a5353c224 */ /* 0x080fe400078e02ff */
[-C--:B------:R-:W-:Y:S02]  /*52a0*/  @!P0 IMAD R87, R87, R90.reuse, RZ ;  /* 0x0000005a57578224 */ /* 0x080fe400078e02ff */
[-C--:B------:R-:W-:Y:S01]  /*52b0*/  @!P3 IMAD R9, R84, R90.reuse, RZ ;  /* 0x0000005a5409b224 */ /* 0x080fe200078e02ff */
[----:B------:R2:W-:Y:S01]  /*52c0*/  @!P4 STG.E.U8 desc[UR38][R6.64+0x71], R83 ;  /* 0x000071530600c986 */ /* 0x0005e2000c101126 */
[----:B------:R-:W-:-:S03]  /*52d0*/  @!P1 IMAD R85, R85, R90, RZ ;  /* 0x0000005a55559224 */ /* 0x000fc600078e02ff */
[----:B------:R2:W-:Y:S04]  /*52e0*/  @!P3 STG.E.U8 desc[UR38][R4.64+0x78], R9 ;  /* 0x000078090400b986 */ /* 0x0005e8000c101126 */
[----:B------:R2:W-:Y:S04]  /*52f0*/  @!P1 STG.E.U8 desc[UR38][R4.64+0x79], R85 ;  /* 0x0000795504009986 */ /* 0x0005e8000c101126 */
[----:B------:R2:W-:Y:S04]  /*5300*/  @!P5 STG.E.U8 desc[UR38][R6.64+0x78], R11 ;  /* 0x0000780b0600d986 */ /* 0x0005e8000c101126 */
[----:B------:R2:W-:Y:S02]  /*5310*/  @!P0 STG.E.U8 desc[UR38][R6.64+0x79], R87 ;  /* 0x0000795706008986 */ /* 0x0005e4000c101126 */
.L_x_162:
[----:B------:R-:W-:Y:S05]  /*5320*/  BSYNC B0 ;  /* 0x0000000000007941 */ /* 0x000fea0003800000 */
.L_x_32:
[----:B------:R-:W-:Y:S01]  /*5330*/  IADD3 R16, P0, R16, UR36, RZ ;  /* 0x0000002410107c10 */ /* 0x000fe2000ff1e0ff */
[----:B------:R-:W-:Y:S01]  /*5340*/  ULDC.64 UR4, c[0x0][0x650] ;  /* 0x0001940000047ab9 */ /* 0x000fe20000000a00 */
[----:B--2---:R-:W-:Y:S01]  /*5350*/  PRMT R3, RZ, 0x7610, R3 ;  /* 0x00007610ff037816 */ /* 0x004fe20000000003 */
[----:B------:R-:W-:Y:S01]  /*5360*/  IMAD.MOV.U32 R100, RZ, RZ, -0x1 ;  /* 0xffffffffff647424 */ /* 0x000fe200078e00ff */
[----:B------:R-:W-:Y:S01]  /*5370*/  IADD3.X R17, R17, UR42, RZ, P0, !PT ;  /* 0x0000002a11117c10 */ /* 0x000fe200087fe4ff */
[----:B------:R-:W-:Y:S01]  /*5380*/  IMAD.MOV.U32 R23, RZ, RZ, -0x1 ;  /* 0xffffffffff177424 */ /* 0x000fe200078e00ff */
[----:B------:R-:W-:-:S04]  /*5390*/  ISETP.GE.U32.AND P0, PT, R16, UR4, PT ;  /* 0x0000000410007c0c */ /* 0x000fc8000bf06070 */
[----:B------:R-:W-:-:S13]  /*53a0*/  ISETP.GE.U32.AND.EX P0, PT, R17, UR5, PT, P0 ;  /* 0x0000000511007c0c */ /* 0x000fda000bf06100 */
[----:B------:R-:W-:Y:S05]  /*53b0*/  @P0 BRA `(.L_x_163) ;  /* 0x00000004004c0947 */ /* 0x000fea0003800000 */
[----:B------:R-:W2:Y:S01]  /*53c0*/  LDC.64 R10, c[0x0][0x628] ;  /* 0x00018a00ff0a7b82 */ /* 0x000ea20000000a00 */
[----:B------:R-:W3:Y:S01]  /*53d0*/  S2R R12, SR_CTAID.X ;  /* 0x00000000000c7919 */ /* 0x000ee20000002500 */
[----:B------:R-:W-:Y:S02]  /*53e0*/  IMAD.MOV.U32 R8, RZ, RZ, R16 ;  /* 0x000000ffff087224 */ /* 0x000fe400078e0010 */
[----:B------:R-:W-:Y:S01]  /*53f0*/  IMAD.MOV.U32 R9, RZ, RZ, R17 ;  /* 0x000000ffff097224 */ /* 0x000fe200078e0011 */
[----:B------:R-:W0:Y:S03]  /*5400*/  S2R R20, SR_CTAID.Y ;  /* 0x0000000000147919 */ /* 0x000e260000002600 */
[----:B------:R-:W0:Y:S08]  /*5410*/  LDC R0, c[0x0][0x630] ;  /* 0x00018c00ff007b82 */ /* 0x000e300000000800 */
[----:B-1----:R-:W1:Y:S01]  /*5420*/  LDC.64 R14, c[0x0][0x620] ;  /* 0x00018800ff0e7b82 */ /* 0x002e620000000a00 */
[----:B--2---:R-:W-:-:S04]  /*5430*/  ISETP.NE.U32.AND P0, PT, R10, RZ, PT ;  /* 0x000000ff0a00720c */ /* 0x004fc80003f05070 */
[----:B------:R-:W-:-:S13]  /*5440*/  ISETP.NE.AND.EX P0, PT, R11, RZ, PT, P0 ;  /* 0x000000ff0b00720c */ /* 0x000fda0003f05300 */
[----:B01-3--:R-:W-:Y:S05]  /*5450*/  @!P0 BRA `(.L_x_164) ;  /* 0x0000000000288947 */ /* 0x00bfea0003800000 */
[----:B------:R-:W0:Y:S02]  /*5460*/  LDC R3, c[0x0][0x634] ;  /* 0x00018d00ff037b82 */ /* 0x000e240000000800 */
[----:B0-----:R-:W-:-:S05]  /*5470*/  IADD3 R3, P0, R16, R3, RZ ;  /* 0x0000000310037210 */ /* 0x001fca0007f1e0ff */
[----:B------:R-:W-:-:S04]  /*5480*/  IMAD.X R13, RZ, RZ, R17, P0 ;  /* 0x000000ffff0d7224 */ /* 0x000fc800000e0611 */
[----:B------:R-:W-:-:S04]  /*5490*/  IMAD.WIDE.U32 R4, R13, R10, RZ ;  /* 0x0000000a0d047225 */ /* 0x000fc800078e00ff */
[----:B----4-:R-:W-:-:S04]  /*54a0*/  IMAD.WIDE.U32 R6, P0, R3, R11, R4 ;  /* 0x0000000b03067225 */ /* 0x010fc80007800004 */
[----:B------:R-:W-:-:S04]  /*54b0*/  IMAD.WIDE.U32 R4, R3, R10, RZ ;  /* 0x0000000a03047225 */ /* 0x000fc800078e00ff */
[----:B------:R-:W-:Y:S01]  /*54c0*/  IMAD.X R9, RZ, RZ, RZ, P0 ;  /* 0x000000ffff097224 */ /* 0x000fe200000e06ff */
[----:B------:R-:W-:Y:S01]  /*54d0*/  IADD3 RZ, P0, R5, R6, RZ ;  /* 0x0000000605ff7210 */ /* 0x000fe20007f1e0ff */
[----:B------:R-:W-:-:S04]  /*54e0*/  IMAD.MOV.U32 R8, RZ, RZ, R7 ;  /* 0x000000ffff087224 */ /* 0x000fc800078e0007 */
[----:B------:R-:W-:-:S08]  /*54f0*/  IMAD.WIDE.U32.X R8, R13, R11, R8, P0 ;  /* 0x0000000b0d087225 */ /* 0x000fd000000e0408 */
.L_x_164:
[-CC-:B------:R-:W-:Y:S01]  /*5500*/  SHF.R.U64 R23, R8, R0.reuse, R9.reuse ;  /* 0x0000000008177219 */ /* 0x180fe20000001209 */
[----:B----4-:R-:W0:Y:S01]  /*5510*/  LDC.64 R26, c[0x0][0x640] ;  /* 0x00019000ff1a7b82 */ /* 0x010e220000000a00 */
[----:B------:R-:W-:Y:S01]  /*5520*/  SHF.R.U32.HI R0, RZ, R0, R9 ;  /* 0x00000000ff007219 */ /* 0x000fe20000011609 */
[----:B------:R-:W-:Y:S01]  /*5530*/  ULDC UR4, c[0x0][0x150] ;  /* 0x0000540000047ab9 */ /* 0x000fe20000000800 */
[----:B------:R-:W-:Y:S02]  /*5540*/  IADD3 R3, P0, RZ, -R23, RZ ;  /* 0x80000017ff037210 */ /* 0x000fe40007f1e0ff */
[----:B------:R-:W-:-:S03]  /*5550*/  I2FP.F32.U32 R7, R12 ;  /* 0x0000000c00077245 */ /* 0x000fc60000201000 */
[----:B------:R-:W1:Y:S01]  /*5560*/  LDC R6, c[0x0][0x618] ;  /* 0x00018600ff067b82 */ /* 0x000e620000000800 */
[----:B------:R-:W-:Y:S02]  /*5570*/  IMAD.X R5, RZ, RZ, ~R0, P0 ;  /* 0x000000ffff057224 */ /* 0x000fe400000e0e00 */
[----:B------:R-:W-:Y:S01]  /*5580*/  FMUL R7, R7, UR4 ;  /* 0x0000000407077c20 */ /* 0x000fe20008400000 */
[----:B------:R-:W-:Y:S01]  /*5590*/  ULDC UR4, c[0x0][0x154] ;  /* 0x0000550000047ab9 */ /* 0x000fe20000000800 */
[-C--:B------:R-:W-:Y:S02]  /*55a0*/  IMAD R0, R5, R14.reuse, RZ ;  /* 0x0000000e05007224 */ /* 0x080fe400078e02ff */
[C---:B------:R-:W-:Y:S01]  /*55b0*/  IMAD.WIDE.U32 R4, R3.reuse, R14, R16 ;  /* 0x0000000e03047225 */ /* 0x040fe200078e0010 */
[----:B------:R-:W2:Y:S01]  /*55c0*/  LDC R11, c[0x0][0x608] ;  /* 0x00018200ff0b7b82 */ /* 0x000ea20000000800 */
[----:B------:R-:W3:Y:S02]  /*55d0*/  F2I.U32.TRUNC.NTZ R7, R7 ;  /* 0x0000000700077305 */ /* 0x000ee4000020f000 */
[----:B------:R-:W-:-:S04]  /*55e0*/  IMAD R3, R3, R15, R0 ;  /* 0x0000000f03037224 */ /* 0x000fc800078e0200 */
[----:B------:R-:W-:Y:S01]  /*55f0*/  IMAD.IADD R3, R5, 0x1, R3 ;  /* 0x0000000105037824 */ /* 0x000fe200078e0203 */
[----:B------:R-:W4:Y:S01]  /*5600*/  LDC R8, c[0x0][0x658] ;  /* 0x00019600ff087b82 */ /* 0x000f220000000800 */
[----:B------:R-:W-:Y:S02]  /*5610*/  I2FP.F32.U32 R5, R20 ;  /* 0x0000001400057245 */ /* 0x000fe40000201000 */
[----:B0-----:R-:W-:-:S04]  /*5620*/  ISETP.NE.U32.AND P0, PT, R26, RZ, PT ;  /* 0x000000ff1a00720c */ /* 0x001fc80003f05070 */
[----:B------:R-:W-:Y:S01]  /*5630*/  ISETP.NE.AND.EX P0, PT, R27, RZ, PT, P0 ;  /* 0x000000ff1b00720c */ /* 0x000fe20003f05300 */
[----:B------:R-:W0:Y:S01]  /*5640*/  LDC R9, c[0x0][0x144] ;  /* 0x00005100ff097b82 */ /* 0x000e220000000800 */
[-C--:B-1----:R-:W-:Y:S01]  /*5650*/  SHF.R.U32.HI R0, RZ, R6.reuse, R3 ;  /* 0x00000006ff007219 */ /* 0x082fe20000011603 */
[----:B---3--:R-:W-:Y:S01]  /*5660*/  IMAD.MOV R7, RZ, RZ, -R7 ;  /* 0x000000ffff077224 */ /* 0x008fe200078e0a07 */
[----:B------:R-:W-:Y:S01]  /*5670*/  SHF.R.U64 R13, R4, R6, R3 ;  /* 0x00000006040d7219 */ /* 0x000fe20000001203 */
[----:B------:R-:W-:-:S04]  /*5680*/  FMUL R6, R5, UR4 ;  /* 0x0000000405067c20 */ /* 0x000fc80008400000 */
[----:B------:R-:W1:Y:S01]  /*5690*/  LDC R21, c[0x0][0x148] ;  /* 0x00005200ff157b82 */ /* 0x000e620000000800 */
[-CC-:B--2---:R-:W-:Y:S02]  /*56a0*/  SHF.R.U64 R10, R13, R11.reuse, R0.reuse ;  /* 0x0000000b0d0a7219 */ /* 0x184fe40000001200 */
[----:B------:R-:W-:Y:S02]  /*56b0*/  SHF.R.U32.HI R3, RZ, R11, R0 ;  /* 0x0000000bff037219 */ /* 0x000fe40000011600 */
[----:B------:R2:W3:Y:S03]  /*56c0*/  F2I.U32.TRUNC.NTZ R0, R6 ;  /* 0x0000000600007305 */ /* 0x0004e6000020f000 */
[----:B------:R-:W1:Y:S01]  /*56d0*/  LDC R14, c[0x0][0x648] ;  /* 0x00019200ff0e7b82 */ /* 0x000e620000000800 */
[-CC-:B----4-:R-:W-:Y:S02]  /*56e0*/  SHF.R.U64 R15, R10, R8.reuse, R3.reuse ;  /* 0x000000080a0f7219 */ /* 0x190fe40000001203 */
[----:B------:R-:W-:-:S03]  /*56f0*/  SHF.R.U32.HI R5, RZ, R8, R3 ;  /* 0x00000008ff057219 */ /* 0x000fc60000011603 */
[----:B------:R-:W-:Y:S02]  /*5700*/  IMAD.MOV.U32 R4, RZ, RZ, R15 ;  /* 0x000000ffff047224 */ /* 0x000fe400078e000f */
[----:B------:R-:W4:Y:S01]  /*5710*/  LDC R24, c[0x0][0x638] ;  /* 0x00018e00ff187b82 */ /* 0x000f220000000800 */
[----:B0-----:R-:W-:-:S07]  /*5720*/  IMAD R25, R9, R7, R12 ;  /* 0x0000000709197224 */ /* 0x001fce00078e020c */
[----:B------:R-:W0:Y:S08]  /*5730*/  LDC R28, c[0x0][0x610] ;  /* 0x00018400ff1c7b82 */ /* 0x000e300000000800 */
[----:B------:R-:W0:Y:S01]  /*5740*/  LDC R29, c[0x0][0x600] ;  /* 0x00018000ff1d7b82 */ /* 0x000e220000000800 */
[----:B--23--:R-:W-:Y:S05]  /*5750*/  @!P0 BRA `(.L_x_165) ;  /* 0x0000000000288947 */ /* 0x00cfea0003800000 */
[----:B------:R-:W2:Y:S02]  /*5760*/  LDC R4, c[0x0][0x64c] ;  /* 0x00019300ff047b82 */ /* 0x000ea40000000800 */
[----:B--2---:R-:W-:-:S05]  /*5770*/  IADD3 R3, P0, R15, R4, RZ ;  /* 0x000000040f037210 */ /* 0x004fca0007f1e0ff */
        /* <DEDUP_REMOVED lines=8> */
.L_x_165:
[----:B------:R-:W-:Y:S02]  /*5800*/  ISETP.NE.AND P0, PT, R2, 0x1, PT ;  /* 0x000000010200780c */ /* 0x000fe40003f05270 */
[----:B-1----:R-:W-:Y:S01]  /*5810*/  SHF.R.U64 R3, R4, R14, R5 ;  /* 0x0000000e04037219 */ /* 0x002fe20000001205 */
[----:B------:R-:W-:Y:S01]  /*5820*/  IMAD.MOV R5, RZ, RZ, -R0 ;  /* 0x000000ffff057224 */ /* 0x000fe200078e0a00 */
[----:B------:R-:W-:Y:S02]  /*5830*/  LOP3.LUT R0, R10, R97, RZ, 0xc0, !PT ;  /* 0x000000610a007212 */ /* 0x000fe400078ec0ff */
[----:B------:R-:W-:Y:S01]  /*5840*/  LOP3.LUT R6, R13, R96, RZ, 0xc0, !PT ;  /* 0x000000600d067212 */ /* 0x000fe200078ec0ff */
[----:B------:R-:W-:Y:S02]  /*5850*/  IMAD.MOV R4, RZ, RZ, -R3 ;  /* 0x000000ffff047224 */ /* 0x000fe400078e0a03 */
[----:B------:R-:W-:Y:S02]  /*5860*/  IMAD R0, R93, R3, R0 ;  /* 0x000000035d007224 */ /* 0x000fe400078e0200 */
[----:B----4-:R-:W-:-:S02]  /*5870*/  IMAD R3, R4, R24, R15 ;  /* 0x0000001804037224 */ /* 0x010fc400078e020f */
[----:B------:R-:W-:Y:S02]  /*5880*/  @P0 IMAD R25, R21, R5, R20 ;  /* 0x0000000515190224 */ /* 0x000fe400078e0214 */
[----:B0-----:R-:W-:Y:S02]  /*5890*/  IMAD R5, R3, R29, R6 ;  /* 0x0000001d03057224 */ /* 0x001fe400078e0206 */
[----:B------:R-:W-:Y:S02]  /*58a0*/  IMAD R0, R0, R28, R25 ;  /* 0x0000001c00007224 */ /* 0x000fe400078e0219 */
[----:B------:R-:W-:-:S03]  /*58b0*/  IMAD.MOV.U32 R4, RZ, RZ, 0x1 ;  /* 0x00000001ff047424 */ /* 0x000fc600078e00ff */
[----:B------:R-:W-:Y:S02]  /*58c0*/  SEL R100, R5, R0, !P0 ;  /* 0x0000000005647207 */ /* 0x000fe40004000000 */
[----:B------:R-:W-:Y:S02]  /*58d0*/  PRMT R3, R4, 0x7610, R3 ;  /* 0x0000761004037816 */ /* 0x000fe40000000003 */
[----:B------:R-:W-:-:S07]  /*58e0*/  SEL R0, R0, R5, !P0 ;  /* 0x0000000500007207 */ /* 0x000fce0004000000 */
.L_x_163:
[----:B------:R-:W-:Y:S01]  /*58f0*/  UIADD3 UR41, UR43, UR41, URZ ;  /* 0x000000292b297290 */ /* 0x000fe2000fffe03f */
[----:B------:R-:W-:Y:S01]  /*5900*/  LOP3.LUT P0, RZ, R3, 0xff, RZ, 0xc0, !PT ;  /* 0x000000ff03ff7812 */ /* 0x000fe2000780c0ff */
[----:B------:R-:W-:Y:S02]  /*5910*/  IMAD.MOV.U32 R101, RZ, RZ, R0 ;  /* 0x000000ffff657224 */ /* 0x000fe400078e0000 */
[----:B------:R-:W-:Y:S02]  /*5920*/  USHF.R.U32.HI UR4, URZ, 0x2, UR41 ;  /* 0x000000023f047899 */ /* 0x000fe40008011629 */
[----:B------:R-:W-:Y:S02]  /*5930*/  UISETP.GT.U32.AND UP1, UPT, UR41, 0x3, UPT ;  /* 0x000000032900788c */ /* 0x000fe4000bf24070 */
[----:B------:R-:W-:Y:S02]  /*5940*/  ULOP3.LUT UR4, UR4, 0x1, URZ, 0xc0, !UPT ;  /* 0x0000000104047892 */ /* 0x000fe4000f8ec03f */
[----:B------:R-:W-:-:S02]  /*5950*/  UISETP.LT.U32.AND UP1, UPT, UR43, 0x4, UP1 ;  /* 0x000000042b00788c */ /* 0x000fc40008f21070 */
[----:B------:R-:W-:Y:S02]  /*5960*/  UISETP.NE.U32.AND UP0, UPT, UR4, 0x1, UPT ;  /* 0x000000010400788c */ /* 0x000fe4000bf05070 */
[----:B------:R-:W-:Y:S02]  /*5970*/  USEL UR5, URZ, 0x1, !UP1 ;  /* 0x000000013f057887 */ /* 0x000fe4000c800000 */
[----:B------:R-:W-:Y:S02]  /*5980*/  UISETP.GT.U32.AND UP0, UPT, UR43, 0x3, !UP0 ;  /* 0x000000032b00788c */ /* 0x000fe4000c704070 */
[----:B------:R-:W-:Y:S02]  /*5990*/  ULOP3.LUT UR41, UR41, 0x3, URZ, 0xc0, !UPT ;  /* 0x0000000329297892 */ /* 0x000fe4000f8ec03f */
[----:B------:R-:W-:-:S04]  /*59a0*/  USEL UR4, URZ, 0x1, !UP0 ;  /* 0x000000013f047887 */ /* 0x000fc8000c000000 */
[----:B------:R-:W-:Y:S01]  /*59b0*/  ULOP3.LUT UR40, UR4, UR40, UR5, 0x96, !UPT ;  /* 0x0000002804287292 */ /* 0x000fe2000f8e9605 */
[----:B------:R-:W-:Y:S11]  /*59c0*/  @P0 BRA `(.L_x_166) ;  /* 0xffffffb800a00947 */ /* 0x000ff6000383ffff */
[----:B------:R-:W-:Y:S05]  /*59d0*/  EXIT ;  /* 0x000000000000794d */ /* 0x000fea0003800000 */
.L_x_7:
        /* <DEDUP_REMOVED lines=26> */
.L_x_168:
[----:B------:R-:W0:Y:S01]  /*5b80*/  LDC.64 R28, c[0x0][0x640] ;  /* 0x00019000ff1c7b82 */ /* 0x000e220000000a00 */
[-CC-:B------:R-:W-:Y:S01]  /*5b90*/  SHF.R.U64 R21, R14, R6.reuse, R15.reuse ;  /* 0x000000060e157219 */ /* 0x180fe2000000120f */
[----:B------:R-:W-:Y:S01]  /*5ba0*/  IMAD.MOV.U32 R30, RZ, RZ, 0x1 ;  /* 0x00000001ff1e7424 */ /* 0x000fe200078e00ff */
[----:B------:R-:W-:Y:S02]  /*5bb0*/  SHF.R.U32.HI R6, RZ, R6, R15 ;  /* 0x00000006ff067219 */ /* 0x000fe4000001160f */
[----:B------:R-:W-:-:S03]  /*5bc0*/  IADD3 R13, P0, RZ, -R21, RZ ;  /* 0x80000015ff0d7210 */ /* 0x000fc60007f1e0ff */
[----:B------:R-:W1:Y:S02]  /*5bd0*/  LDC R12, c[0x0][0x618] ;  /* 0x00018600ff0c7b82 */ /* 0x000e640000000800 */
[----:B------:R-:W-:-:S04]  /*5be0*/  IMAD.X R9, RZ, RZ, ~R6, P0 ;  /* 0x000000ffff097224 */ /* 0x000fc800000e0e06 */
[-C--:B------:R-:W-:Y:S02]  /*5bf0*/  IMAD R6, R9, R24.reuse, RZ ;  /* 0x0000001809067224 */ /* 0x080fe400078e02ff */
[----:B------:R-:W2:Y:S01]  /*5c00*/  LDC R14, c[0x0][0x608] ;  /* 0x00018200ff0e7b82 */ /* 0x000ea20000000800 */
[----:B------:R-:W-:-:S04]  /*5c10*/  IMAD.WIDE.U32 R8, R13, R24, R16 ;  /* 0x000000180d087225 */ /* 0x000fc800078e0010 */
[----:B------:R-:W-:-:S03]  /*5c20*/  IMAD R13, R13, R25, R6 ;  /* 0x000000190d0d7224 */ /* 0x000fc600078e0206 */
[----:B------:R-:W3:Y:S01]  /*5c30*/  LDC R27, c[0x0][0x658] ;  /* 0x00019600ff1b7b82 */ /* 0x000ee20000000800 */
[----:B------:R-:W-:Y:S01]  /*5c40*/  IMAD.IADD R9, R9, 0x1, R13 ;  /* 0x0000000109097824 */ /* 0x000fe200078e020d */
[----:B0-----:R-:W-:-:S04]  /*5c50*/  ISETP.NE.U32.AND P0, PT, R28, RZ, PT ;  /* 0x000000ff1c00720c */ /* 0x001fc80003f05070 */
[----:B------:R-:W-:Y:S02]  /*5c60*/  ISETP.NE.AND.EX P0, PT, R29, RZ, PT, P0 ;  /* 0x000000ff1d00720c */ /* 0x000fe40003f05300 */
[----:B------:R-:W0:Y:S01]  /*5c70*/  LDC R22, c[0x0][0x600] ;  /* 0x00018000ff167b82 */ /* 0x000e220000000800 */
[-CC-:B-1----:R-:W-:Y:S01]  /*5c80*/  SHF.R.U64 R10, R8, R12.reuse, R9.reuse ;  /* 0x0000000c080a7219 */ /* 0x182fe20000001209 */
[----:B------:R-:W-:Y:S01]  /*5c90*/  IMAD.MOV.U32 R8, RZ, RZ, -0x1 ;  /* 0xffffffffff087424 */ /* 0x000fe200078e00ff */
[----:B------:R-:W-:-:S05]  /*5ca0*/  SHF.R.U32.HI R9, RZ, R12, R9 ;  /* 0x0000000cff097219 */ /* 0x000fca0000011609 */
[----:B------:R-:W1:Y:S01]  /*5cb0*/  LDC R24, c[0x0][0x648] ;  /* 0x00019200ff187b82 */ /* 0x000e620000000800 */
[-CC-:B--2---:R-:W-:Y:S02]  /*5cc0*/  SHF.R.U64 R23, R10, R14.reuse, R9.reuse ;  /* 0x0000000e0a177219 */ /* 0x184fe40000001209 */
[----:B------:R-:W-:-:S05]  /*5cd0*/  SHF.R.U32.HI R6, RZ, R14, R9 ;  /* 0x0000000eff067219 */ /* 0x000fca0000011609 */
[----:B------:R-:W2:Y:S01]  /*5ce0*/  LDC R26, c[0x0][0x638] ;  /* 0x00018e00ff1a7b82 */ /* 0x000ea20000000800 */
[-C--:B---3--:R-:W-:Y:S02]  /*5cf0*/  SHF.L.U32 R8, R8, R27.reuse, RZ ;  /* 0x0000001b08087219 */ /* 0x088fe400000006ff */
[-CC-:B------:R-:W-:Y:S02]  /*5d00*/  SHF.R.U64 R25, R23, R27.reuse, R6.reuse ;  /* 0x0000001b17197219 */ /* 0x180fe40000001206 */
[----:B------:R-:W-:Y:S02]  /*5d10*/  LOP3.LUT R32, RZ, R8, RZ, 0x33, !PT ;  /* 0x00000008ff207212 */ /* 0x000fe400078e33ff */
[----:B------:R-:W-:Y:S01]  /*5d20*/  SHF.R.U32.HI R9, RZ, R27, R6 ;  /* 0x0000001bff097219 */ /* 0x000fe20000011606 */
[----:B------:R-:W3:Y:S01]  /*5d30*/  LDC R31, c[0x0][0x610] ;  /* 0x00018400ff1f7b82 */ /* 0x000ee20000000800 */
[----:B------:R-:W-:Y:S01]  /*5d40*/  IMAD.MOV.U32 R8, RZ, RZ, R25 ;  /* 0x000000ffff087224 */ /* 0x000fe200078e0019 */
[----:B------:R-:W-:Y:S06]  /*5d50*/  @!P0 BRA `(.L_x_169) ;  /* 0x0000000000288947 */ /* 0x000fec0003800000 */
        /* <DEDUP_REMOVED lines=10> */
.L_x_169:
[----:B------:R-:W-:Y:S02]  /*5e00*/  ISETP.NE.AND P0, PT, R2, 0x1, PT ;  /* 0x000000010200780c */ /* 0x000fe40003f05270 */
[----:B-1----:R-:W-:Y:S01]  /*5e10*/  SHF.R.U64 R6, R8, R24, R9 ;  /* 0x0000001808067219 */ /* 0x002fe20000001209 */
[----:B0-----:R-:W-:Y:S01]  /*5e20*/  VIADD R9, R22, 0xffffffff ;  /* 0xffffffff16097836 */ /* 0x001fe20000000000 */
[----:B------:R-:W-:Y:S02]  /*5e30*/  SHF.L.U32 R30, R30, R27, RZ ;  /* 0x0000001b1e1e7219 */ /* 0x000fe400000006ff */
[----:B------:R-:W-:Y:S01]  /*5e40*/  LOP3.LUT R5, R23, R32, RZ, 0xc0, !PT ;  /* 0x0000002017057212 */ /* 0x000fe200078ec0ff */
[----:B------:R-:W-:-:S04]  /*5e50*/  IMAD.MOV R8, RZ, RZ, -R6 ;  /* 0x000000ffff087224 */ /* 0x000fc800078e0a06 */
[----:B------:R-:W-:Y:S01]  /*5e60*/  IMAD R6, R30, R6, R5 ;  /* 0x000000061e067224 */ /* 0x000fe200078e0205 */
[----:B------:R-:W-:Y:S01]  /*5e70*/  LOP3.LUT R5, R10, R9, RZ, 0xc0, !PT ;  /* 0x000000090a057212 */ /* 0x000fe200078ec0ff */
[----:B------:R-:W-:Y:S02]  /*5e80*/  @P0 IMAD R3, R7, R20, R4 ;  /* 0x0000001407030224 */ /* 0x000fe400078e0204 */
[----:B--2---:R-:W-:Y:S02]  /*5e90*/  IMAD R4, R8, R26, R25 ;  /* 0x0000001a08047224 */ /* 0x004fe400078e0219 */
[----:B---3--:R-:W-:Y:S02]  /*5ea0*/  IMAD R3, R6, R31, R3 ;  /* 0x0000001f06037224 */ /* 0x008fe400078e0203 */
[----:B------:R-:W-:Y:S02]  /*5eb0*/  IMAD R4, R4, R22, R5 ;  /* 0x0000001604047224 */ /* 0x000fe400078e0205 */
[----:B------:R-:W-:-:S02]  /*5ec0*/  IMAD.MOV.U32 R8, RZ, RZ, 0x1 ;  /* 0x00000001ff087424 */ /* 0x000fc400078e00ff */
[----:B------:R-:W-:Y:S01]  /*5ed0*/  IMAD.MOV.U32 R6, RZ, RZ, R21 ;  /* 0x000000ffff067224 */ /* 0x000fe200078e0015 */
[----:B------:R-:W-:Y:S02]  /*5ee0*/  SEL R19, R4, R3, !P0 ;  /* 0x0000000304137207 */ /* 0x000fe40004000000 */
[----:B------:R-:W-:-:S07]  /*5ef0*/  SEL R13, R3, R4, !P0 ;  /* 0x00000004030d7207 */ /* 0x000fce0004000000 */
.L_x_167:
[----:B------:R-:W-:-:S08]  /*5f00*/  NOP ;  /* 0x0000000000007918 */ /* 0x000fd00000000000 */
[----:B------:R-:W0:-:S00]  /*5f10*/  USETMAXREG.DEALLOC.CTAPOOL 0x28 ;  /* 0x00000028000079c8 */ /* 0x000e0000080e0500 */
[----:B0-----:R-:W-:-:S13]  /*5f20*/  ISETP.NE.AND P0, PT, R0, RZ, PT ;  /* 0x000000ff0000720c */ /* 0x001fda0003f05270 */
[----:B------:R-:W-:Y:S05]  /*5f30*/  @P0 EXIT ;  /* 0x000000000000094d */ /* 0x000fea0003800000 */
[----:B------:R-:W-:Y:S01]  /*5f40*/  LOP3.LUT P0, RZ, R8, 0xff, RZ, 0xc0, !PT ;  /* 0x000000ff08ff7812 */ /* 0x000fe2000780c0ff */
[----:B------:R-:W-:Y:S02]  /*5f50*/  IMAD.MOV.U32 R10, RZ, RZ, 0x1 ;  /* 0x00000001ff0a7424 */ /* 0x000fe400078e00ff */
[----:B------:R-:W-:-:S10]  /*5f60*/  IMAD.MOV.U32 R9, RZ, RZ, RZ ;  /* 0x000000ffff097224 */ /* 0x000fd400078e00ff */
[----:B------:R-:W-:Y:S05]  /*5f70*/  @!P0 BRA `(.L_x_170) ;  /* 0x0000000c00688947 */ /* 0x000fea0003800000 */
[----:B------:R-:W0:Y:S01]  /*5f80*/  LDC R0, c[0x0][0x28c] ;  /* 0x0000a300ff007b82 */ /* 0x000e220000000800 */
[----:B------:R-:W-:Y:S01]  /*5f90*/  UMOV UR11, 0x1 ;  /* 0x00000001000b7882 */ /* 0x000fe20000000000 */
[----:B------:R-:W-:Y:S01]  /*5fa0*/  ULDC UR5, c[0x0][0x658] ;  /* 0x0001960000057ab9 */ /* 0x000fe20000000800 */
[----:B------:R-:W-:Y:S01]  /*5fb0*/  UMOV UR10, 0xffffffff ;  /* 0xffffffff000a7882 */ /* 0x000fe20000000000 */
[----:B------:R-:W-:Y:S01]  /*5fc0*/  BSSY B0, `(.L_x_170) ;  /* 0x00000d5000007945 */ /* 0x000fe20003800000 */
[----:B------:R-:W-:Y:S01]  /*5fd0*/  USHF.L.U32 UR10, UR10, UR5, URZ ;  /* 0x000000050a0a7299 */ /* 0x000fe2000800063f */
[----:B------:R-:W-:Y:S01]  /*5fe0*/  LOP3.LUT R12, R18, 0x2, RZ, 0xfc, !PT ;  /* 0x00000002120c7812 */ /* 0x000fe200078efcff */
[----:B------:R-:W-:Y:S01]  /*5ff0*/  IMAD.MOV.U32 R10, RZ, RZ, 0x1 ;  /* 0x00000001ff0a7424 */ /* 0x000fe200078e00ff */
[----:B------:R-:W1:Y:S01]  /*6000*/  S2UR UR9, SR_CgaCtaId ;  /* 0x00000000000979c3 */ /* 0x000e620000008800 */
[----:B------:R-:W-:Y:S01]  /*6010*/  IMAD.MOV.U32 R9, RZ, RZ, RZ ;  /* 0x000000ffff097224 */ /* 0x000fe200078e00ff */
[----:B------:R-:W-:Y:S01]  /*6020*/  ULDC UR4, c[0x0][0x600] ;  /* 0x0001800000047ab9 */ /* 0x000fe20000000800 */
[----:B------:R-:W-:Y:S01]  /*6030*/  UMOV UR15, 0x5 ;  /* 0x00000005000f7882 */ /* 0x000fe20000000000 */
[----:B------:R-:W-:-:S02]  /*6040*/  UIADD3 UR4, UR4, -0x1, URZ ;  /* 0xffffffff04047890 */ /* 0x000fc4000fffe03f */
[----:B------:R-:W-:Y:S01]  /*6050*/  USHF.L.U32 UR5, UR11, UR5, URZ ;  /* 0x000000050b057299 */ /* 0x000fe2000800063f */
[----:B------:R-:W-:Y:S01]  /*6060*/  ULDC.64 UR24, c[0x0][0x198] ;  /* 0x0000660000187ab9 */ /* 0x000fe20000000a00 */
[----:B0-----:R-:W-:-:S05]  /*6070*/  VIADD R0, R0, 0x7f ;  /* 0x0000007f00007836 */ /* 0x001fca0000000000 */
[----:B------:R-:W-:Y:S01]  /*6080*/  SHF.R.S32.HI R3, RZ, 0x1f, R0 ;  /* 0x0000001fff037819 */ /* 0x000fe20000011400 */
[----:B-1----:R-:W-:-:S03]  /*6090*/  ULOP3.LUT UR8, UR9, 0x1, URZ, 0xc0, !UPT ;  /* 0x0000000109087892 */ /* 0x002fc6000f8ec03f */
[----:B------:R-:W-:Y:S01]  /*60a0*/  LEA.HI R3, R3, R0, RZ, 0x7 ;  /* 0x0000000003037211 */ /* 0x000fe200078f38ff */
[----:B------:R-:W-:Y:S01]  /*60b0*/  USHF.R.U32.HI UR26, URZ, 0x1, UR9 ;  /* 0x000000013f1a7899 */ /* 0x000fe20008011609 */
[----:B------:R-:W-:Y:S01]  /*60c0*/  IMAD.MOV.U32 R0, RZ, RZ, 0x1 ;  /* 0x00000001ff007424 */ /* 0x000fe200078e00ff */
[----:B------:R-:W-:Y:S01]  /*60d0*/  USHF.L.U32 UR6, UR9, 0x6, URZ ;  /* 0x0000000609067899 */ /* 0x000fe2000800063f */
[--C-:B------:R-:W-:Y:S01]  /*60e0*/  SHF.R.S32.HI R8, RZ, 0x7, R3.reuse ;  /* 0x00000007ff087819 */ /* 0x100fe20000011403 */
[----:B------:R-:W-:Y:S02]  /*60f0*/  USHF.L.U32 UR7, UR9, 0xd, URZ ;  /* 0x0000000d09077899 */ /* 0x000fe4000800063f */
[----:B------:R-:W-:Y:S01]  /*6100*/  ULOP3.LUT UR9, UR9, 0xfffffffe, URZ, 0xc0, !UPT ;  /* 0xfffffffe09097892 */ /* 0x000fe2000f8ec03f */
[----:B------:R-:W-:Y:S01]  /*6110*/  PRMT R3, R0, 0x7610, R3 ;  /* 0x0000761000037816 */ /* 0x000fe20000000003 */
[----:B------:R-:W-:Y:S01]  /*6120*/  UISETP.GT.U32.AND UP0, UPT, UR8, 0xffff, UPT ;  /* 0x0000ffff0800788c */ /* 0x000fe2000bf04070 */
[----:B------:R-:W-:Y:S01]  /*6130*/  VIADD R0, R8, 0x1 ;  /* 0x0000000108007836 */ /* 0x000fe20000000000 */
[----:B------:R-:W-:-:S02]  /*6140*/  USHF.L.U32 UR14, UR11, UR9, URZ ;  /* 0x000000090b0e7299 */ /* 0x000fc4000800063f */
[----:B------:R-:W-:Y:S02]  /*6150*/  ULOP3.LUT UR9, UR9, 0x1, URZ, 0xfc, !UPT ;  /* 0x0000000109097892 */ /* 0x000fe4000f8efc3f */
[----:B------:R-:W-:Y:S02]  /*6160*/  USEL UR8, UR8, 0xffff, !UP0 ;  /* 0x0000ffff08087887 */ /* 0x000fe4000c000000 */
[----:B------:R-:W-:Y:S02]  /*6170*/  ULOP3.LUT UR13, UR7, 0x2000, URZ, 0xc0, !UPT ;  /* 0x00002000070d7892 */ /* 0x000fe4000f8ec03f */
[----:B------:R-:W-:Y:S02]  /*6180*/  USHF.L.U32 UR9, UR11, UR9, URZ ;  /* 0x000000090b097299 */ /* 0x000fe4000800063f */
[----:B------:R-:W-:Y:S02]  /*6190*/  ULOP3.LUT UR8, UR8, 0xffff, URZ, 0xc0, !UPT ;  /* 0x0000ffff08087892 */ /* 0x000fe4000f8ec03f */
[----:B------:R-:W-:-:S02]  /*61a0*/  ULEA UR27, UR26, 0x100, 0xd ;  /* 0x000001001a1b7891 */ /* 0x000fc4000f8e683f */
[----:B------:R-:W-:Y:S02]  /*61b0*/  ULOP3.LUT UR6, UR6, 0x40, URZ, 0xc0, !UPT ;  /* 0x0000004006067892 */ /* 0x000fe4000f8ec03f */
[----:B------:R-:W-:Y:S02]  /*61c0*/  ULOP3.LUT UR7, URZ, UR10, URZ, 0x33, !UPT ;  /* 0x0000000a3f077292 */ /* 0x000fe4000f8e333f */
[----:B------:R-:W-:Y:S02]  /*61d0*/  ULOP3.LUT UR13, UR13, 0x10100, URZ, 0xfc, !UPT ;  /* 0x000101000d0d7892 */ /* 0x000fe4000f8efc3f */
[----:B------:R-:W-:Y:S02]  /*61e0*/  ULOP3.LUT UR14, UR14, UR9, URZ, 0xfc, !UPT ;  /* 0x000000090e0e7292 */ /* 0x000fe4000f8efc3f */
[----:B------:R-:W-:-:S12]  /*61f0*/  USHF.L.U32 UR15, UR15, UR8, URZ ;  /* 0x000000080f0f7299 */ /* 0x000fd8000800063f */
.L_x_181:
[----:B------:R-:W-:-:S03]  /*6200*/  UMOV UR8, 0xffffffff ;  /* 0xffffffff00087882 */ /* 0x000fc60000000000 */
[----:B------:R-:W-:Y:S05]  /*6210*/  BRA.DIV UR8, `(.L_x_171) ;  /* 0x0000000e08a87947 */ /* 0x000fea000b800000 */
[----:B------:R-:W-:-:S13]  /*6220*/  ELECT P6, URZ, PT ;  /* 0x00000000003f782f */ /* 0x000fda00038c0000 */
.L_x_192:
[----:B------:R-:W0:Y:S01]  /*6230*/  LDC R4, c[0x0][0x28c] ;  /* 0x0000a300ff047b82 */ /* 0x000e220000000800 */
[----:B------:R-:W-:Y:S01]  /*6240*/  BSSY B1, `(.L_x_172) ;  /* 0x0000039000017945 */ /* 0x000fe20003800000 */
[----:B0-----:R-:W-:-:S13]  /*6250*/  ISETP.LT.OR P6, PT, R4, 0x1, !P6 ;  /* 0x000000010400780c */ /* 0x001fda00077c1670 */
[----:B------:R-:W-:Y:S05]  /*6260*/  @P6 BRA `(.L_x_173) ;  /* 0x0000000000d86947 */ /* 0x000fea0003800000 */
[----:B------:R-:W-:Y:S01]  /*6270*/  LEA R13, R13, UR26, 0x1 ;  /* 0x0000001a0d0d7c11 */ /* 0x000fe2000f8e08ff */
[----:B------:R-:W-:Y:S01]  /*6280*/  IMAD.MOV.U32 R21, RZ, RZ, RZ ;  /* 0x000000ffff157224 */ /* 0x000fe200078e00ff */
[----:B------:R-:W-:Y:S01]  /*6290*/  LEA R19, R19, UR6, 0x7 ;  /* 0x0000000613137c11 */ /* 0x000fe2000f8e38ff */
[----:B------:R-:W-:Y:S02]  /*62a0*/  IMAD.MOV.U32 R4, RZ, RZ, R0 ;  /* 0x000000ffff047224 */ /* 0x000fe400078e0000 */
[----:B------:R-:W-:Y:S02]  /*62b0*/  IMAD.MOV.U32 R5, RZ, RZ, R10 ;  /* 0x000000ffff057224 */ /* 0x000fe400078e000a */
[----:B------:R-:W-:Y:S02]  /*62c0*/  IMAD.MOV.U32 R7, RZ, RZ, R9 ;  /* 0x000000ffff077224 */ /* 0x000fe400078e0009 */
[----:B------:R-:W-:-:S07]  /*62d0*/  IMAD.SHL.U32 R15, R13, 0x40, RZ ;  /* 0x000000400d0f7824 */ /* 0x000fce00078e00ff */
.L_x_176:
[----:B------:R-:W0:Y:S01]  /*62e0*/  S2R R14, SR_CgaCtaId ;  /* 0x00000000000e7919 */ /* 0x000e220000008800 */
[----:B------:R-:W-:Y:S02]  /*62f0*/  MOV R13, 0x400 ;  /* 0x00000400000d7802 */ /* 0x000fe40000000f00 */
[----:B------:R-:W-:Y:S02]  /*6300*/  ISETP.NE.AND P1, PT, R11, RZ, PT ;  /* 0x000000ff0b00720c */ /* 0x000fe40003f25270 */
[----:B0-----:R-:W-:Y:S02]  /*6310*/  LEA R22, R14, R13, 0x18 ;  /* 0x0000000d0e167211 */ /* 0x001fe400078ec0ff */
[----:B------:R-:W-:-:S09]  /*6320*/  SHF.L.U32 R13, R5, 0x1f, RZ ;  /* 0x0000001f050d7819 */ /* 0x000fd200000006ff */
[----:B------:R-:W0:Y:S01]  /*6330*/  @!P1 LDC R14, c[0x0][0x500] ;  /* 0x00014000ff0e9b82 */ /* 0x000e220000000800 */
[----:B------:R-:W-:-:S04]  /*6340*/  IMAD R20, R7, 0x8, R22 ;  /* 0x0000000807147824 */ /* 0x000fc800078e0216 */
[----:B------:R-:W1:Y:S02]  /*6350*/  SYNCS.PHASECHK.TRANS64.TRYWAIT P0, [R20+URZ+0x20], R13 ;  /* 0x0000200d140075a7 */ /* 0x000e64000800017f */
[----:B-1----:R-:W-:Y:S05]  /*6360*/  @!P0 BRA `(.L_x_174) ;  /* 0x0000000c00748947 */ /* 0x002fea0003800000 */
.L_x_193:
[----:B-1----:R-:W-:Y:S01]  /*6370*/  PRMT R13, R12, 0x9910, RZ ;  /* 0x000099100c0d7816 */ /* 0x002fe200000000ff */
[----:B0-----:R0:W-:Y:S03]  /*6380*/  @!P1 SYNCS.ARRIVE.TRANS64 RZ, [R20+URZ], R14 ;  /* 0x0000000e14ff99a7 */ /* 0x0011e6000800003f */
[----:B------:R-:W-:-:S13]  /*6390*/  ISETP.NE.AND P0, PT, R13, 0x2, PT ;  /* 0x000000020d00780c */ /* 0x000fda0003f05270 */
[----:B0-----:R-:W-:Y:S05]  /*63a0*/  @P0 BRA `(.L_x_175) ;  /* 0x0000000000040947 */ /* 0x001fea0003800000 */
[----:B------:R-:W-:Y:S01]  /*63b0*/  BPT.TRAP 0x1 ;  /* 0x000000040000795c */ /* 0x000fe20000300000 */
.L_x_175:
[----:B------:R-:W-:Y:S01]  /*63c0*/  R2UR UR11, R7 ;  /* 0x00000000070b72ca */ /* 0x000fe200000e0000 */
[----:B------:R-:W-:Y:S01]  /*63d0*/  VIADD R4, R4, 0xffffffff ;  /* 0xffffffff04047836 */ /* 0x000fe20000000000 */
[----:B------:R-:W-:Y:S01]  /*63e0*/  R2UR UR21, R22 ;  /* 0x00000000161572ca */ /* 0x000fe200000e0000 */
[----:B------:R-:W-:Y:S01]  /*63f0*/  UIADD3 UR16, UP0, UR24, 0xf0, URZ ;  /* 0x000000f018107890 */ /* 0x000fe2000ff1e03f */
[----:B------:R-:W-:Y:S01]  /*6400*/  R2UR UR22, R15 ;  /* 0x000000000f1672ca */ /* 0x000fe200000e0000 */
[----:B------:R-:W-:Y:S01]  /*6410*/  UIADD3 UR30, UP1, UR24, 0x1f0, URZ ;  /* 0x000001f0181e7890 */ /* 0x000fe2000ff3e03f */
[----:B------:R-:W-:Y:S01]  /*6420*/  R2UR UR9, R20 ;  /* 0x00000000140972ca */ /* 0x000fe200000e0000 */
[----:B------:R-:W-:Y:S01]  /*6430*/  UIADD3.X UR17, URZ, UR25, URZ, UP0, !UPT ;  /* 0x000000193f117290 */ /* 0x000fe200087fe43f */
[----:B------:R-:W-:Y:S01]  /*6440*/  R2UR UR10, R21 ;  /* 0x00000000150a72ca */ /* 0x000fe200000e0000 */
[----:B------:R-:W-:Y:S01]  /*6450*/  UPRMT UR20, URZ, 0x5410, UR15 ;  /* 0x000054103f147896 */ /* 0x000fe2000800000f */
[----:B------:R-:W-:Y:S01]  /*6460*/  R2UR UR12, R6 ;  /* 0x00000000060c72ca */ /* 0x000fe200000e0000 */
[----:B------:R-:W-:Y:S01]  /*6470*/  VIADD R7, R7, 0x1 ;  /* 0x0000000107077836 */ /* 0x000fe20000000000 */
[----:B------:R-:W-:Y:S01]  /*6480*/  R2UR UR23, R19 ;  /* 0x00000000131772ca */ /* 0x000fe200000e0000 */
[----:B------:R-:W-:Y:S01]  /*6490*/  ULEA UR8, UR11, UR27, 0xe ;  /* 0x0000001b0b087291 */ /* 0x000fe2000f8e703f */
[----:B------:R-:W-:Y:S01]  /*64a0*/  ISETP.GT.AND P1, PT, R4, 0x1, PT ;  /* 0x000000010400780c */ /* 0x000fe20003f24270 */
[----:B------:R-:W-:Y:S01]  /*64b0*/  ULEA UR11, UR11, UR13, 0xe ;  /* 0x0000000d0b0b7291 */ /* 0x000fe2000f8e703f */
[----:B------:R-:W-:Y:S01]  /*64c0*/  ISETP.NE.AND P0, PT, R7, 0x4, PT ;  /* 0x000000040700780c */ /* 0x000fe20003f05270 */
[----:B------:R-:W-:Y:S01]  /*64d0*/  UIADD3 UR8, UR21, UR8, URZ ;  /* 0x0000000815087290 */ /* 0x000fe2000fffe03f */
[----:B------:R-:W-:Y:S01]  /*64e0*/  VIADD R21, R21, 0x80 ;  /* 0x0000008015157836 */ /* 0x000fe20000000000 */
[----:B------:R-:W-:Y:S01]  /*64f0*/  UIADD3 UR21, UR21, UR11, URZ ;  /* 0x0000000b15157290 */ /* 0x000fe2000fffe03f */
[----:B------:R-:W-:Y:S01]  /*6500*/  SEL R14, RZ, 0x1, P0 ;  /* 0x00000001ff0e7807 */ /* 0x000fe20000000000 */
[----:B------:R-:W-:Y:S01]  /*6510*/  UPRMT UR28, URZ, 0x5410, UR14 ;  /* 0x000054103f1c7896 */ /* 0x000fe2000800000e */
[----:B------:R-:W-:Y:S01]  /*6520*/  SEL R7, R7, RZ, P0 ;  /* 0x000000ff07077207 */ /* 0x000fe20000000000 */
[----:B------:R-:W-:Y:S01]  /*6530*/  UIADD3.X UR31, URZ, UR25, URZ, UP1, !UPT ;  /* 0x000000193f1f7290 */ /* 0x000fe20008ffe43f */
[----:B------:R-:W-:Y:S01]  /*6540*/  LOP3.LUT R5, R5, R14, RZ, 0x3c, !PT ;  /* 0x0000000e05057212 */ /* 0x000fe200078e3cff */
[----:B------:R-:W-:Y:S01]  /*6550*/  UMOV UR18, 0x0 ;  /* 0x0000000000127882 */ /* 0x000fe20000000000 */
[----:B------:R-:W-:Y:S01]  /*6560*/  UMOV UR19, 0x10000000 ;  /* 0x1000000000137882 */ /* 0x000fe20000000000 */
[----:B------:R-:W-:-:S02]  /*6570*/  UMOV UR11, UR22 ;  /* 0x00000016000b7c82 */ /* 0x000fc40008000000 */
[----:B------:R0:W-:Y:S02]  /*6580*/  UTMALDG.3D.MULTICAST [UR8], [UR16], UR20, desc[UR18] ;  /* 0x00001208100073b4 */ /* 0x0001e40008011814 */
[----:B0-----:R-:W-:Y:S01]  /*6590*/  UMOV UR8, UR21 ;  /* 0x0000001500087c82 */ /* 0x001fe20008000000 */
[----:B------:R-:W-:Y:S02]  /*65a0*/  UMOV UR11, UR23 ;  /* 0x00000017000b7c82 */ /* 0x000fe40008000000 */
[----:B------:R0:W-:Y:S02]  /*65b0*/  UTMALDG.3D.MULTICAST [UR8], [UR30], UR28, desc[UR18] ;  /* 0x000012081e0073b4 */ /* 0x0001e4000801181c */
[----:B0-----:R-:W-:Y:S05]  /*65c0*/  @P1 BRA `(.L_x_176) ;  /* 0xfffffffc00441947 */ /* 0x001fea000383ffff */
.L_x_173:
[----:B------:R-:W-:Y:S05]  /*65d0*/  BSYNC B1 ;  /* 0x0000000000017941 */ /* 0x000fea0003800000 */
.L_x_172:
[----:B------:R-:W-:Y:S01]  /*65e0*/  LOP3.LUT P1, RZ, R3, 0xff, RZ, 0xc0, !PT ;  /* 0x000000ff03ff7812 */ /* 0x000fe2000782c0ff */
[----:B------:R-:W-:Y:S01]  /*65f0*/  IMAD.IADD R9, R8, 0x1, R9 ;  /* 0x0000000108097824 */ /* 0x000fe200078e0209 */
[----:B------:R-:W-:Y:S01]  /*6600*/  IADD3 R16, P2, R16, UR36, RZ ;  /* 0x0000002410107c10 */ /* 0x000fe2000ff5e0ff */
[----:B------:R-:W-:Y:S01]  /*6610*/  ULDC.64 UR8, c[0x0][0x650] ;  /* 0x0001940000087ab9 */ /* 0x000fe20000000a00 */
[----:B------:R-:W-:Y:S01]  /*6620*/  BSSY B1, `(.L_x_177) ;  /* 0x000006c000017945 */ /* 0x000fe20003800000 */
[----:B------:R-:W-:Y:S01]  /*6630*/  IMAD.MOV.U32 R13, RZ, RZ, -0x1 ;  /* 0xffffffffff0d7424 */ /* 0x000fe200078e00ff */
[----:B------:R-:W-:Y:S01]  /*6640*/  SHF.R.U32.HI R3, RZ, 0x2, R9 ;  /* 0x00000002ff037819 */ /* 0x000fe20000011609 */
[----:B------:R-:W-:Y:S01]  /*6650*/  IMAD.MOV.U32 R19, RZ, RZ, -0x1 ;  /* 0xffffffffff137424 */ /* 0x000fe200078e00ff */
[----:B------:R-:W-:Y:S01]  /*6660*/  ISETP.GT.U32.AND P0, PT, R9, 0x3, PT ;  /* 0x000000030900780c */ /* 0x000fe20003f04070 */
[----:B------:R-:W-:Y:S01]  /*6670*/  IMAD.MOV.U32 R6, RZ, RZ, -0x1 ;  /* 0xffffffffff067424 */ /* 0x000fe200078e00ff */
[----:B------:R-:W-:-:S02]  /*6680*/  LOP3.LUT R3, R3, 0x1, RZ, 0xc0, !PT ;  /* 0x0000000103037812 */ /* 0x000fc400078ec0ff */
[----:B------:R-:W-:Y:S01]  /*6690*/  ISETP.LT.U32.AND P0, PT, R8, 0x4, P0 ;  /* 0x000000040800780c */ /* 0x000fe20000701070 */
[----:B------:R-:W0:Y:S01]  /*66a0*/  @P1 S2R R5, SR_CgaCtaId ;  /* 0x0000000000051919 */ /* 0x000e220000008800 */
[----:B------:R-:W-:Y:S02]  /*66b0*/  @P1 MOV R4, 0x400 ;  /* 0x0000040000041802 */ /* 0x000fe40000000f00 */
[----:B------:R-:W-:Y:S02]  /*66c0*/  IADD3.X R17, R17, UR42, RZ, P2, !PT ;  /* 0x0000002a11117c10 */ /* 0x000fe400097fe4ff */
[----:B------:R-:W-:Y:S02]  /*66d0*/  ISETP.GE.U32.AND P2, PT, R16, UR8, PT ;  /* 0x0000000810007c0c */ /* 0x000fe4000bf46070 */
[----:B------:R-:W-:Y:S02]  /*66e0*/  LOP3.LUT R9, R9, 0x3, RZ, 0xc0, !PT ;  /* 0x0000000309097812 */ /* 0x000fe400078ec0ff */
[----:B0-----:R-:W-:-:S04]  /*66f0*/  @P1 LEA R4, R5, R4, 0x18 ;  /* 0x0000000405041211 */ /* 0x001fc800078ec0ff */
[----:B------:R0:W-:Y:S01]  /*6700*/  @P1 SYNCS.ARRIVE.TRANS64.A1T0 RZ, [R4+URZ+0x58], RZ ;  /* 0x000058ff04ff19a7 */ /* 0x0001e2000810003f */
[----:B------:R-:W-:Y:S02]  /*6710*/  ISETP.NE.U32.AND P1, PT, R3, 0x1, PT ;  /* 0x000000010300780c */ /* 0x000fe40003f25070 */
[----:B------:R-:W-:Y:S02]  /*6720*/  SEL R3, RZ, 0x1, !P0 ;  /* 0x00000001ff037807 */ /* 0x000fe40004000000 */
[----:B------:R-:W-:Y:S02]  /*6730*/  ISETP.GE.U32.AND.EX P0, PT, R17, UR9, PT, P2 ;  /* 0x0000000911007c0c */ /* 0x000fe4000bf06120 */
[----:B------:R-:W-:-:S04]  /*6740*/  ISETP.GT.U32.AND P1, PT, R8, 0x3, !P1 ;  /* 0x000000030800780c */ /* 0x000fc80004f24070 */
[----:B0-----:R-:W-:-:S04]  /*6750*/  SEL R4, RZ, 0x1, !P1 ;  /* 0x00000001ff047807 */ /* 0x001fc80004800000 */
[--C-:B------:R-:W-:Y:S02]  /*6760*/  LOP3.LUT R10, R4, R10, R3.reuse, 0x96, !PT ;  /* 0x0000000a040a7212 */ /* 0x100fe400078e9603 */
[----:B------:R-:W-:Y:S02]  /*6770*/  PRMT R4, RZ, 0x7610, R4 ;  /* 0x00007610ff047816 */ /* 0x000fe40000000004 */
[----:B------:R-:W-:Y:S01]  /*6780*/  PRMT R3, RZ, 0x7610, R3 ;  /* 0x00007610ff037816 */ /* 0x000fe20000000003 */
[----:B------:R-:W-:Y:S06]  /*6790*/  @P0 BRA `(.L_x_178) ;  /* 0x0000000400500947 */ /* 0x000fec0003800000 */
[----:B------:R-:W0:Y:S01]  /*67a0*/  S2R R15, SR_CTAID.X ;  /* 0x00000000000f7919 */ /* 0x000e220000002500 */
[----:B------:R-:W-:Y:S01]  /*67b0*/  ULDC.64 UR8, c[0x0][0x628] ;  /* 0x00018a0000087ab9 */ /* 0x000fe20000000a00 */
[----:B------:R-:W1:Y:S01]  /*67c0*/  LDC R20, c[0x0][0x144] ;  /* 0x00005100ff147b82 */ /* 0x000e620000000800 */
[----:B------:R-:W-:Y:S01]  /*67d0*/  ISETP.NE.U32.AND P0, PT, RZ, UR8, PT ;  /* 0x00000008ff007c0c */ /* 0x000fe2000bf05070 */
[----:B------:R-:W2:Y:S01]  /*67e0*/  S2R R13, SR_CTAID.Y ;  /* 0x00000000000d7919 */ /* 0x000ea20000002600 */
[----:B------:R-:W-:Y:S01]  /*67f0*/  ULDC UR10, c[0x0][0x150] ;  /* 0x00005400000a7ab9 */ /* 0x000fe20000000800 */
[----:B------:R-:W-:Y:S01]  /*6800*/  ULDC UR11, c[0x0][0x630] ;  /* 0x00018c00000b7ab9 */ /* 0x000fe20000000800 */
[----:B------:R-:W-:Y:S01]  /*6810*/  ISETP.NE.AND.EX P0, PT, RZ, UR9, PT, P0 ;  /* 0x00000009ff007c0c */ /* 0x000fe2000bf05300 */
[----:B------:R-:W-:Y:S01]  /*6820*/  IMAD.MOV.U32 R4, RZ, RZ, R16 ;  /* 0x000000ffff047224 */ /* 0x000fe200078e0010 */
[----:B0-----:R-:W-:-:S05]  /*6830*/  I2FP.F32.U32 R5, R15 ;  /* 0x0000000f00057245 */ /* 0x001fca0000201000 */
[----:B------:R-:W-:Y:S01]  /*6840*/  FMUL R21, R5, UR10 ;  /* 0x0000000a05157c20 */ /* 0x000fe20008400000 */
[----:B------:R-:W-:-:S05]  /*6850*/  IMAD.MOV.U32 R5, RZ, RZ, R17 ;  /* 0x000000ffff057224 */ /* 0x000fca00078e0011 */
[----:B--2---:R-:W-:Y:S05]  /*6860*/  @!P0 BRA `(.L_x_179) ;  /* 0x0000000000288947 */ /* 0x004fea0003800000 */
[----:B------:R-:W-:Y:S02]  /*6870*/  ULDC UR10, c[0x0][0x634] ;  /* 0x00018d00000a7ab9 */ /* 0x000fe40000000800 */
[----:B------:R-:W-:-:S05]  /*6880*/  IADD3 R5, P0, R16, UR10, RZ ;  /* 0x0000000a10057c10 */ /* 0x000fca000ff1e0ff */
[----:B------:R-:W-:-:S04]  /*6890*/  IMAD.X R19, RZ, RZ, R17, P0 ;  /* 0x000000ffff137224 */ /* 0x000fc800000e0611 */
[----:B------:R-:W-:-:S04]  /*68a0*/  IMAD.WIDE.U32 R6, R19, UR8, RZ ;  /* 0x0000000813067c25 */ /* 0x000fc8000f8e00ff */
[----:B------:R-:W-:-:S04]  /*68b0*/  IMAD.WIDE.U32 R6, P0, R5, UR9, R6 ;  /* 0x0000000905067c25 */ /* 0x000fc8000f800006 */
[----:B------:R-:W-:-:S04]  /*68c0*/  IMAD.WIDE.U32 R4, R5, UR8, RZ ;  /* 0x0000000805047c25 */ /* 0x000fc8000f8e00ff */
[----:B------:R-:W-:Y:S01]  /*68d0*/  IMAD.MOV.U32 R4, RZ, RZ, R7 ;  /* 0x000000ffff047224 */ /* 0x000fe200078e0007 */
[----:B------:R-:W-:Y:S01]  /*68e0*/  IADD3 RZ, P1, R5, R6, RZ ;  /* 0x0000000605ff7210 */ /* 0x000fe20007f3e0ff */
[----:B------:R-:W-:-:S04]  /*68f0*/  IMAD.X R5, RZ, RZ, RZ, P0 ;  /* 0x000000ffff057224 */ /* 0x000fc800000e06ff */
[----:B------:R-:W-:-:S08]  /*6900*/  IMAD.WIDE.U32.X R4, R19, UR9, R4, P1 ;  /* 0x0000000913047c25 */ /* 0x000fd000088e0404 */
.L_x_179:
[--C-:B------:R-:W-:Y:S01]  /*6910*/  SHF.R.U64 R14, R4, UR11, R5.reuse ;  /* 0x0000000b040e7c19 */ /* 0x100fe20008001205 */
[----:B------:R-:W0:Y:S01]  /*6920*/  F2I.U32.TRUNC.NTZ R21, R21 ;  /* 0x0000001500157305 */ /* 0x000e22000020f000 */
[----:B------:R-:W-:Y:S01]  /*6930*/  SHF.R.U32.HI R4, RZ, UR11, R5 ;  /* 0x0000000bff047c19 */ /* 0x000fe20008011605 */
[----:B------:R-:W-:Y:S01]  /*6940*/  ULDC.64 UR8, c[0x0][0x620] ;  /* 0x0001880000087ab9 */ /* 0x000fe20000000a00 */
[----:B------:R-:W-:Y:S01]  /*6950*/  IADD3 R7, P0, RZ, -R14, RZ ;  /* 0x8000000eff077210 */ /* 0x000fe20007f1e0ff */
[----:B------:R-:W-:Y:S01]  /*6960*/  ULDC.64 UR10, c[0x0][0x640] ;  /* 0x00019000000a7ab9 */ /* 0x000fe20000000a00 */
[----:B------:R-:W2:Y:S03]  /*6970*/  LDC R22, c[0x0][0x148] ;  /* 0x00005200ff167b82 */ /* 0x000ea60000000800 */
[----:B------:R-:W-:Y:S01]  /*6980*/  IMAD.X R4, RZ, RZ, ~R4, P0 ;  /* 0x000000ffff047224 */ /* 0x000fe200000e0e04 */
[----:B------:R-:W-:-:S03]  /*6990*/  ISETP.NE.U32.AND P0, PT, RZ, UR10, PT ;  /* 0x0000000aff007c0c */ /* 0x000fc6000bf05070 */
[----:B------:R-:W-:Y:S01]  /*69a0*/  IMAD R6, R4, UR8, RZ ;  /* 0x0000000804067c24 */ /* 0x000fe2000f8e02ff */
[----:B------:R-:W-:Y:S01]  /*69b0*/  ISETP.NE.AND.EX P0, PT, RZ, UR11, PT, P0 ;  /* 0x0000000bff007c0c */ /* 0x000fe2000bf05300 */
[----:B------:R-:W-:Y:S01]  /*69c0*/  IMAD.WIDE.U32 R4, R7, UR8, R16 ;  /* 0x0000000807047c25 */ /* 0x000fe2000f8e0010 */
[----:B------:R-:W-:-:S03]  /*69d0*/  ULDC UR8, c[0x0][0x618] ;  /* 0x0001860000087ab9 */ /* 0x000fc60000000800 */
[----:B------:R-:W-:Y:S01]  /*69e0*/  IMAD R7, R7, UR9, R6 ;  /* 0x0000000907077c24 */ /* 0x000fe2000f8e0206 */
[----:B------:R-:W-:Y:S01]  /*69f0*/  ULDC UR9, c[0x0][0x154] ;  /* 0x0000550000097ab9 */ /* 0x000fe20000000800 */
[----:B0-----:R-:W-:Y:S02]  /*6a00*/  IMAD.MOV R6, RZ, RZ, -R21 ;  /* 0x000000ffff067224 */ /* 0x001fe400078e0a15 */
[----:B------:R-:W-:Y:S02]  /*6a10*/  IMAD.IADD R5, R5, 0x1, R7 ;  /* 0x0000000105057824 */ /* 0x000fe400078e0207 */
[----:B-1----:R-:W-:Y:S01]  /*6a20*/  IMAD R15, R20, R6, R15 ;  /* 0x00000006140f7224 */ /* 0x002fe200078e020f */
[----:B------:R-:W-:Y:S02]  /*6a30*/  I2FP.F32.U32 R6, R13 ;  /* 0x0000000d00067245 */ /* 0x000fe40000201000 */
[--C-:B------:R-:W-:Y:S02]  /*6a40*/  SHF.R.U64 R19, R4, UR8, R5.reuse ;  /* 0x0000000804137c19 */ /* 0x100fe40008001205 */
[----:B------:R-:W-:Y:S01]  /*6a50*/  SHF.R.U32.HI R4, RZ, UR8, R5 ;  /* 0x00000008ff047c19 */ /* 0x000fe20008011605 */
[----:B------:R-:W-:Y:S01]  /*6a60*/  FMUL R6, R6, UR9 ;  /* 0x0000000906067c20 */ /* 0x000fe20008400000 */
[----:B------:R-:W-:-:S02]  /*6a70*/  ULDC UR8, c[0x0][0x608] ;  /* 0x0001820000087ab9 */ /* 0x000fc40000000800 */
[--C-:B------:R-:W-:Y:S01]  /*6a80*/  SHF.R.U64 R21, R19, UR8, R4.reuse ;  /* 0x0000000813157c19 */ /* 0x100fe20008001204 */
[----:B------:R0:W1:Y:S01]  /*6a90*/  F2I.U32.TRUNC.NTZ R24, R6 ;  /* 0x0000000600187305 */ /* 0x000062000020f000 */
[----:B------:R-:W-:Y:S01]  /*6aa0*/  SHF.R.U32.HI R4, RZ, UR8, R4 ;  /* 0x00000008ff047c19 */ /* 0x000fe20008011604 */
[----:B------:R-:W-:-:S03]  /*6ab0*/  ULDC UR8, c[0x0][0x658] ;  /* 0x0001960000087ab9 */ /* 0x000fc60000000800 */
[--C-:B------:R-:W-:Y:S02]  /*6ac0*/  SHF.R.U64 R20, R21, UR8, R4.reuse ;  /* 0x0000000815147c19 */ /* 0x100fe40008001204 */
[----:B------:R-:W-:-:S03]  /*6ad0*/  SHF.R.U32.HI R23, RZ, UR8, R4 ;  /* 0x00000008ff177c19 */ /* 0x000fc60008011604 */
[----:B------:R-:W-:Y:S02]  /*6ae0*/  IMAD.MOV.U32 R4, RZ, RZ, R20 ;  /* 0x000000ffff047224 */ /* 0x000fe400078e0014 */
[----:B------:R-:W-:Y:S01]  /*6af0*/  IMAD.MOV.U32 R5, RZ, RZ, R23 ;  /* 0x000000ffff057224 */ /* 0x000fe200078e0017 */
[----:B0-----:R-:W-:Y:S06]  /*6b00*/  @!P0 BRA `(.L_x_180) ;  /* 0x0000000000288947 */ /* 0x001fec0003800000 */
        /* <DEDUP_REMOVED lines=10> */
.L_x_180:
[----:B------:R-:W-:Y:S01]  /*6bb0*/  ISETP.NE.AND P0, PT, R2, 0x1, PT ;  /* 0x000000010200780c */ /* 0x000fe20003f05270 */
[----:B------:R-:W-:Y:S01]  /*6bc0*/  ULDC UR8, c[0x0][0x648] ;  /* 0x0001920000087ab9 */ /* 0x000fe20000000800 */
[----:B------:R-:W-:Y:S01]  /*6bd0*/  LOP3.LUT R21, R21, UR7, RZ, 0xc0, !PT ;  /* 0x0000000715157c12 */ /* 0x000fe2000f8ec0ff */
[----:B-1----:R-:W-:Y:S01]  /*6be0*/  IMAD.MOV R24, RZ, RZ, -R24 ;  /* 0x000000ffff187224 */ /* 0x002fe200078e0a18 */
[----:B------:R-:W-:Y:S01]  /*6bf0*/  SHF.R.U64 R4, R4, UR8, R5 ;  /* 0x0000000804047c19 */ /* 0x000fe20008001205 */
[----:B------:R-:W-:Y:S01]  /*6c00*/  ULDC UR8, c[0x0][0x638] ;  /* 0x00018e0000087ab9 */ /* 0x000fe20000000800 */
[----:B------:R-:W-:Y:S01]  /*6c10*/  LOP3.LUT R19, R19, UR4, RZ, 0xc0, !PT ;  /* 0x0000000413137c12 */ /* 0x000fe2000f8ec0ff */
[----:B------:R-:W-:Y:S01]  /*6c20*/  ULDC UR9, c[0x0][0x610] ;  /* 0x0001840000097ab9 */ /* 0x000fe20000000800 */
[----:B------:R-:W-:Y:S02]  /*6c30*/  IMAD.MOV.U32 R6, RZ, RZ, R14 ;  /* 0x000000ffff067224 */ /* 0x000fe400078e000e */
[----:B------:R-:W-:-:S02]  /*6c40*/  IMAD.MOV R5, RZ, RZ, -R4 ;  /* 0x000000ffff057224 */ /* 0x000fc400078e0a04 */
[----:B------:R-:W-:Y:S02]  /*6c50*/  IMAD R4, R4, UR5, R21 ;  /* 0x0000000504047c24 */ /* 0x000fe4000f8e0215 */
[----:B--2---:R-:W-:Y:S02]  /*6c60*/  @P0 IMAD R15, R22, R24, R13 ;  /* 0x00000018160f0224 */ /* 0x004fe400078e020d */
[----:B------:R-:W-:Y:S01]  /*6c70*/  IMAD R20, R5, UR8, R20 ;  /* 0x0000000805147c24 */ /* 0x000fe2000f8e0214 */
[----:B------:R-:W-:Y:S01]  /*6c80*/  ULDC UR8, c[0x0][0x600] ;  /* 0x0001800000087ab9 */ /* 0x000fe20000000800 */
[----:B------:R-:W-:Y:S02]  /*6c90*/  IMAD R15, R4, UR9, R15 ;  /* 0x00000009040f7c24 */ /* 0x000fe4000f8e020f */
[----:B------:R-:W-:Y:S02]  /*6ca0*/  IMAD R20, R20, UR8, R19 ;  /* 0x0000000814147c24 */ /* 0x000fe4000f8e0213 */
[----:B------:R-:W-:-:S03]  /*6cb0*/  IMAD.MOV.U32 R4, RZ, RZ, 0x1 ;  /* 0x00000001ff047424 */ /* 0x000fc600078e00ff */
[----:B------:R-:W-:Y:S02]  /*6cc0*/  SEL R19, R20, R15, !P0 ;  /* 0x0000000f14137207 */ /* 0x000fe40004000000 */
[----:B------:R-:W-:-:S07]  /*6cd0*/  SEL R13, R15, R20, !P0 ;  /* 0x000000140f0d7207 */ /* 0x000fce0004000000 */
.L_x_178:
[----:B------:R-:W-:Y:S05]  /*6ce0*/  BSYNC B1 ;  /* 0x0000000000017941 */ /* 0x000fea0003800000 */
.L_x_177:
[----:B------:R-:W-:-:S13]  /*6cf0*/  LOP3.LUT P0, RZ, R4, 0xff, RZ, 0xc0, !PT ;  /* 0x000000ff04ff7812 */ /* 0x000fda000780c0ff */
[----:B------:R-:W-:Y:S05]  /*6d00*/  @P0 BRA `(.L_x_181) ;  /* 0xfffffff4003c0947 */ /* 0x000fea000383ffff */
[----:B------:R-:W-:Y:S05]  /*6d10*/  BSYNC B0 ;  /* 0x0000000000007941 */ /* 0x000fea0003800000 */
.L_x_170:
[----:B------:R-:W-:-:S03]  /*6d20*/  UMOV UR8, 0xffffffff ;  /* 0xffffffff00087882 */ /* 0x000fc60000000000 */
[----:B------:R-:W-:Y:S05]  /*6d30*/  BRA.DIV UR8, `(.L_x_182) ;  /* 0x0000000608147947 */ /* 0x000fea000b800000 */
[----:B------:R-:W-:-:S13]  /*6d40*/  ELECT P6, URZ, PT ;  /* 0x00000000003f782f */ /* 0x000fda00038c0000 */
.L_x_196:
[----:B------:R-:W-:Y:S04]  /*6d50*/  BSSY B0, `(.L_x_183) ;  /* 0x000002b000007945 */ /* 0x000fe80003800000 */
[----:B------:R-:W-:Y:S05]  /*6d60*/  @!P6 BRA `(.L_x_184) ;  /* 0x0000000000a4e947 */ /* 0x000fea0003800000 */
[----:B------:R-:W-:-:S04]  /*6d70*/  LOP3.LUT R18, R18, 0x2, RZ, 0xfc, !PT ;  /* 0x0000000212127812 */ /* 0x000fc800078efcff */
[----:B------:R-:W-:-:S13]  /*6d80*/  ISETP.NE.AND P0, PT, R18, 0x3, PT ;  /* 0x000000031200780c */ /* 0x000fda0003f05270 */
[----:B------:R-:W-:Y:S05]  /*6d90*/  @!P0 BRA `(.L_x_185) ;  /* 0x0000000000048947 */ /* 0x000fea0003800000 */
[----:B------:R-:W-:Y:S01]  /*6da0*/  BPT.TRAP 0x1 ;  /* 0x000000040000795c */ /* 0x000fe20000300000 */
.L_x_185:
[----:B------:R-:W0:Y:S01]  /*6db0*/  S2R R3, SR_CgaCtaId ;  /* 0x0000000000037919 */ /* 0x000e220000008800 */
[----:B------:R-:W-:Y:S02]  /*6dc0*/  MOV R0, 0x400 ;  /* 0x0000040000007802 */ /* 0x000fe40000000f00 */
[----:B------:R-:W-:Y:S02]  /*6dd0*/  SHF.L.U32 R2, R10, 0x1f, RZ ;  /* 0x0000001f0a027819 */ /* 0x000fe400000006ff */
[----:B0-----:R-:W-:-:S05]  /*6de0*/  LEA R0, R3, R0, 0x18 ;  /* 0x0000000003007211 */ /* 0x001fca00078ec0ff */
[----:B------:R-:W-:-:S04]  /*6df0*/  VIADD R0, R0, 0x20 ;  /* 0x0000002000007836 */ /* 0x000fc80000000000 */
[C---:B------:R-:W-:Y:S02]  /*6e00*/  IMAD R5, R9.reuse, 0x8, R0 ;  /* 0x0000000809057824 */ /* 0x040fe400078e0200 */
[----:B------:R-:W-:Y:S02]  /*6e10*/  VIADD R9, R9, 0x1 ;  /* 0x0000000109097836 */ /* 0x000fe40000000000 */
[----:B------:R-:W0:Y:S03]  /*6e20*/  SYNCS.PHASECHK.TRANS64.TRYWAIT P0, [R5+URZ], R2 ;  /* 0x00000002050075a7 */ /* 0x000e26000800017f */
[----:B------:R-:W-:-:S04]  /*6e30*/  ISETP.NE.AND P1, PT, R9, 0x4, PT ;  /* 0x000000040900780c */ /* 0x000fc80003f25270 */
[----:B------:R-:W-:Y:S02]  /*6e40*/  SEL R3, RZ, 0x1, P1 ;  /* 0x00000001ff037807 */ /* 0x000fe40000800000 */
[----:B------:R-:W-:Y:S02]  /*6e50*/  SEL R9, R9, RZ, P1 ;  /* 0x000000ff09097207 */ /* 0x000fe40000800000 */
[----:B------:R-:W-:-:S03]  /*6e60*/  LOP3.LUT R10, R10, R3, RZ, 0x3c, !PT ;  /* 0x000000030a0a7212 */ /* 0x000fc600078e3cff */
[----:B------:R-:W-:Y:S01]  /*6e70*/  IMAD R7, R9, 0x8, R0 ;  /* 0x0000000809077824 */ /* 0x000fe200078e0200 */
[----:B------:R-:W-:Y:S01]  /*6e80*/  SHF.L.U32 R4, R10, 0x1f, RZ ;  /* 0x0000001f0a047819 */ /* 0x000fe200000006ff */
[----:B0-----:R-:W-:Y:S06]  /*6e90*/  @!P0 BRA `(.L_x_186) ;  /* 0x0000000000dc8947 */ /* 0x001fec0003800000 */
.L_x_197:
[----:B------:R-:W1:Y:S01]  /*6ea0*/  SYNCS.PHASECHK.TRANS64.TRYWAIT P0, [R7+URZ], R4 ;  /* 0x00000004070075a7 */ /* 0x000e62000800017f */
[----:B0-----:R-:W-:-:S05]  /*6eb0*/  VIADD R2, R9, 0x1 ;  /* 0x0000000109027836 */ /* 0x001fca0000000000 */
[----:B------:R-:W-:-:S04]  /*6ec0*/  ISETP.NE.AND P1, PT, R2, 0x4, PT ;  /* 0x000000040200780c */ /* 0x000fc80003f25270 */
[----:B------:R-:W-:Y:S02]  /*6ed0*/  SEL R3, RZ, 0x1, P1 ;  /* 0x00000001ff037807 */ /* 0x000fe40000800000 */
[----:B------:R-:W-:Y:S02]  /*6ee0*/  SEL R9, R2, RZ, P1 ;  /* 0x000000ff02097207 */ /* 0x000fe40000800000 */
[----:B------:R-:W-:-:S03]  /*6ef0*/  LOP3.LUT R11, R10, R3, RZ, 0x3c, !PT ;  /* 0x000000030a0b7212 */ /* 0x000fc600078e3cff */
[----:B------:R-:W-:Y:S01]  /*6f00*/  IMAD R6, R9, 0x8, R0 ;  /* 0x0000000809067824 */ /* 0x000fe200078e0200 */
[----:B------:R-:W-:Y:S01]  /*6f10*/  SHF.L.U32 R5, R11, 0x1f, RZ ;  /* 0x0000001f0b057819 */ /* 0x000fe200000006ff */
[----:B-1----:R-:W-:Y:S06]  /*6f20*/  @!P0 BRA `(.L_x_187) ;  /* 0x0000000000cc8947 */ /* 0x002fec0003800000 */
.L_x_198:
[----:B------:R-:W1:Y:S01]  /*6f30*/  SYNCS.PHASECHK.TRANS64.TRYWAIT P0, [R6+URZ], R5 ;  /* 0x00000005060075a7 */ /* 0x000e62000800017f */
[----:B------:R-:W-:-:S05]  /*6f40*/  VIADD R2, R9, 0x1 ;  /* 0x0000000109027836 */ /* 0x000fca0000000000 */
[----:B------:R-:W-:-:S04]  /*6f50*/  ISETP.NE.AND P1, PT, R2, 0x4, PT ;  /* 0x000000040200780c */ /* 0x000fc80003f25270 */
[----:B0-----:R-:W-:Y:S02]  /*6f60*/  SEL R4, RZ, 0x1, P1 ;  /* 0x00000001ff047807 */ /* 0x001fe40000800000 */
[----:B------:R-:W-:Y:S02]  /*6f70*/  SEL R3, R2, RZ, P1 ;  /* 0x000000ff02037207 */ /* 0x000fe40000800000 */
[----:B------:R-:W-:Y:S01]  /*6f80*/  LOP3.LUT R4, R11, R4, RZ, 0x3c, !PT ;  /* 0x000000040b047212 */ /* 0x000fe200078e3cff */
[----:B-1----:R-:W-:Y:S06]  /*6f90*/  @!P0 BRA `(.L_x_188) ;  /* 0x0000000000c48947 */ /* 0x002fec0003800000 */
.L_x_199:
[----:B------:R-:W-:Y:S01]  /*6fa0*/  IMAD R3, R3, 0x8, R0 ;  /* 0x0000000803037824 */ /* 0x000fe200078e0200 */
[----:B------:R-:W-:-:S07]  /*6fb0*/  SHF.L.U32 R0, R4, 0x1f, RZ ;  /* 0x0000001f04007819 */ /* 0x000fce00000006ff */
.L_x_189:
[----:B-1----:R1:W2:Y:S02]  /*6fc0*/  SYNCS.PHASECHK.TRANS64.TRYWAIT P0, [R3+URZ], R0 ;  /* 0x00000000030075a7 */ /* 0x0022a4000800017f */
[----:B--2---:R-:W-:Y:S05]  /*6fd0*/  @!P0 NANOSLEEP.SYNCS 0x989680 ;  /* 0x009896800000895d */ /* 0x004fea0003900000 */
[----:B------:R-:W2:Y:S02]  /*6fe0*/  @!P0 SYNCS.PHASECHK.TRANS64 P0, [R3+URZ], R0 ;  /* 0x00000000030085a7 */ /* 0x000ea4000800007f */
[----:B--2---:R-:W-:Y:S05]  /*6ff0*/  @!P0 BRA `(.L_x_189) ;  /* 0xfffffffc00f08947 */ /* 0x004fea000383ffff */
.L_x_184:
[----:B------:R-:W-:Y:S05]  /*7000*/  BSYNC B0 ;  /* 0x0000000000007941 */ /* 0x000fea0003800000 */
.L_x_183:
[----:B------:R-:W-:Y:S05]  /*7010*/  EXIT ;  /* 0x000000000000794d */ /* 0x000fea0003800000 */
.L_x_21:
[----:B-1----:R1:W2:Y:S02]  /*7020*/  SYNCS.PHASECHK.TRANS64.TRYWAIT P1, [R3+URZ], R0 ;  /* 0x00000000030075a7 */ /* 0x0022a4000802017f */
[----:B--2---:R-:W-:Y:S05]  /*7030*/  @!P1 NANOSLEEP.SYNCS 0x989680 ;  /* 0x009896800000995d */ /* 0x004fea0003900000 */
[----:B------:R-:W2:Y:S02]  /*7040*/  @!P1 SYNCS.PHASECHK.TRANS64 P1, [R3+URZ], R0 ;  /* 0x00000000030095a7 */ /* 0x000ea4000802007f */
[----:B--2---:R-:W-:Y:S05]  /*7050*/  @!P1 BRA `(.L_x_21) ;  /* 0xfffffffc00f09947 */ /* 0x004fea000383ffff */
[----:B------:R-:W-:Y:S05]  /*7060*/  BRA `(.L_x_20) ;  /* 0xffffffa400c87947 */ /* 0x000fea000383ffff */
.L_x_26:
[----:B-1----:R1:W2:Y:S02]  /*7070*/  SYNCS.PHASECHK.TRANS64.TRYWAIT P1, [R5+URZ], R4 ;  /* 0x00000004050075a7 */ /* 0x0022a4000802017f */
[----:B--2---:R-:W-:Y:S05]  /*7080*/  @!P1 NANOSLEEP.SYNCS 0x989680 ;  /* 0x009896800000995d */ /* 0x004fea0003900000 */
[----:B------:R-:W2:Y:S02]  /*7090*/  @!P1 SYNCS.PHASECHK.TRANS64 P1, [R5+URZ], R4 ;  /* 0x00000004050095a7 */ /* 0x000ea4000802007f */
[----:B--2---:R-:W-:Y:S05]  /*70a0*/  @!P1 BRA `(.L_x_26) ;  /* 0xfffffffc00f09947 */ /* 0x004fea000383ffff */
[----:B------:R-:W-:Y:S05]  /*70b0*/  BRA `(.L_x_25) ;  /* 0xffffffa800a47947 */ /* 0x000fea000383ffff */
.L_x_171:
[----:B------:R-:W-:Y:S01]  /*70c0*/  BSSY B1, `(.L_x_190) ;  /* 0x0000006000017945 */ /* 0x000fe20003800000 */
[----:B------:R-:W-:-:S07]  /*70d0*/  IMAD.MOV.U32 R15, RZ, RZ, -0x1 ;  /* 0xffffffffff0f7424 */ /* 0x000fce00078e00ff */
[----:B------:R-:W-:Y:S05]  /*70e0*/  WARPSYNC.COLLECTIVE R15, `(.L_x_191) ;  /* 0x000000000f0c7348 */ /* 0x000fea0003c00000 */
[----:B------:R-:W-:Y:S02]  /*70f0*/  ELECT P6, UR62, PT ;  /* 0x00000000003e782f */ /* 0x000fe400038c0000 */
[----:B------:R-:W-:Y:S01]  /*7100*/  MOV R14, UR62 ;  /* 0x0000003e000e7c02 */ /* 0x000fe20008000f00 */
[----:B------:R-:W-:Y:S10]  /*7110*/  ENDCOLLECTIVE ;  /* 0x000000000000791b */ /* 0x000ff40003800000 */
.L_x_191:
[----:B------:R-:W-:Y:S05]  /*7120*/  BSYNC B1 ;  /* 0x0000000000017941 */ /* 0x000fea0003800000 */
.L_x_190:
[----:B------:R-:W-:Y:S05]  /*7130*/  BRA `(.L_x_192) ;  /* 0xfffffff0003c7947 */ /* 0x000fea000383ffff */
.L_x_174:
[----:B-1----:R1:W2:Y:S02]  /*7140*/  SYNCS.PHASECHK.TRANS64.TRYWAIT P0, [R20+URZ+0x20], R13 ;  /* 0x0000200d140075a7 */ /* 0x0022a4000800017f */
[----:B--2---:R-:W-:Y:S05]  /*7150*/  @!P0 NANOSLEEP.SYNCS 0x989680 ;  /* 0x009896800000895d */ /* 0x004fea0003900000 */
[----:B------:R-:W2:Y:S02]  /*7160*/  @!P0 SYNCS.PHASECHK.TRANS64 P0, [R20+URZ+0x20], R13 ;  /* 0x0000200d140085a7 */ /* 0x000ea4000800007f */
[----:B--2---:R-:W-:Y:S05]  /*7170*/  @!P0 BRA `(.L_x_174) ;  /* 0xfffffffc00f08947 */ /* 0x004fea000383ffff */
[----:B------:R-:W-:Y:S05]  /*7180*/  BRA `(.L_x_193) ;  /* 0xfffffff000787947 */ /* 0x000fea000383ffff */
.L_x_182:
[----:B------:R-:W-:Y:S01]  /*7190*/  BSSY B0, `(.L_x_194) ;  /* 0x0000006000007945 */ /* 0x000fe20003800000 */
[----:B------:R-:W-:-:S07]  /*71a0*/  IMAD.MOV.U32 R15, RZ, RZ, -0x1 ;  /* 0xffffffffff0f7424 */ /* 0x000fce00078e00ff */
[----:B------:R-:W-:Y:S05]  /*71b0*/  WARPSYNC.COLLECTIVE R15, `(.L_x_195) ;  /* 0x000000000f0c7348 */ /* 0x000fea0003c00000 */
[----:B------:R-:W-:Y:S02]  /*71c0*/  ELECT P6, UR62, PT ;  /* 0x00000000003e782f */ /* 0x000fe400038c0000 */
[----:B------:R-:W-:Y:S01]  /*71d0*/  MOV R14, UR62 ;  /* 0x0000003e000e7c02 */ /* 0x000fe20008000f00 */
[----:B------:R-:W-:Y:S10]  /*71e0*/  ENDCOLLECTIVE ;  /* 0x000000000000791b */ /* 0x000ff40003800000 */
.L_x_195:
[----:B------:R-:W-:Y:S05]  /*71f0*/  BSYNC B0 ;  /* 0x0000000000007941 */ /* 0x000fea0003800000 */
.L_x_194:
[----:B------:R-:W-:Y:S05]  /*7200*/  BRA `(.L_x_196) ;  /* 0xfffffff800d07947 */ /* 0x000fea000383ffff */
.L_x_186:
[----:B0-----:R0:W1:Y:S02]  /*7210*/  SYNCS.PHASECHK.TRANS64.TRYWAIT P0, [R5+URZ], R2 ;  /* 0x00000002050075a7 */ /* 0x001064000800017f */
[----:B-1----:R-:W-:Y:S05]  /*7220*/  @!P0 NANOSLEEP.SYNCS 0x989680 ;  /* 0x009896800000895d */ /* 0x002fea0003900000 */
[----:B------:R-:W1:Y:S02]  /*7230*/  @!P0 SYNCS.PHASECHK.TRANS64 P0, [R5+URZ], R2 ;  /* 0x00000002050085a7 */ /* 0x000e64000800007f */
[----:B-1----:R-:W-:Y:S05]  /*7240*/  @!P0 BRA `(.L_x_186) ;  /* 0xfffffffc00f08947 */ /* 0x002fea000383ffff */
[----:B------:R-:W-:Y:S05]  /*7250*/  BRA `(.L_x_197) ;  /* 0xfffffffc00107947 */ /* 0x000fea000383ffff */
.L_x_187:
[----:B0-----:R0:W1:Y:S02]  /*7260*/  SYNCS.PHASECHK.TRANS64.TRYWAIT P0, [R7+URZ], R4 ;  /* 0x00000004070075a7 */ /* 0x001064000800017f */
[----:B-1----:R-:W-:Y:S05]  /*7270*/  @!P0 NANOSLEEP.SYNCS 0x989680 ;  /* 0x009896800000895d */ /* 0x002fea0003900000 */
[----:B------:R-:W1:Y:S02]  /*7280*/  @!P0 SYNCS.PHASECHK.TRANS64 P0, [R7+URZ], R4 ;  /* 0x00000004070085a7 */ /* 0x000e64000800007f */
[----:B-1----:R-:W-:Y:S05]  /*7290*/  @!P0 BRA `(.L_x_187) ;  /* 0xfffffffc00f08947 */ /* 0x002fea000383ffff */
[----:B------:R-:W-:Y:S05]  /*72a0*/  BRA `(.L_x_198) ;  /* 0xfffffffc00207947 */ /* 0x000fea000383ffff */
.L_x_188:
[----:B0-----:R0:W1:Y:S02]  /*72b0*/  SYNCS.PHASECHK.TRANS64.TRYWAIT P0, [R6+URZ], R5 ;  /* 0x00000005060075a7 */ /* 0x001064000800017f */
[----:B-1----:R-:W-:Y:S05]  /*72c0*/  @!P0 NANOSLEEP.SYNCS 0x989680 ;  /* 0x009896800000895d */ /* 0x002fea0003900000 */
[----:B------:R-:W1:Y:S02]  /*72d0*/  @!P0 SYNCS.PHASECHK.TRANS64 P0, [R6+URZ], R5 ;  /* 0x00000005060085a7 */ /* 0x000e64000800007f */
[----:B-1----:R-:W-:Y:S05]  /*72e0*/  @!P0 BRA `(.L_x_188) ;  /* 0xfffffffc00f08947 */ /* 0x002fea000383ffff */
[----:B------:R-:W-:Y:S05]  /*72f0*/  BRA `(.L_x_199) ;  /* 0xfffffffc00287947 */ /* 0x000fea000383ffff */
.L_x_200:
[----:B------:R-:W-:-:S00]  /*7300*/  BRA `(.L_x_200) ;  /* 0xfffffffc00fc7947 */ /* 0x000fc0000383ffff */
[----:B------:R-:W-:-:S00]  /*7310*/  NOP ;  /* 0x0000000000007918 */ /* 0x000fc00000000000 */
        /* <DEDUP_REMOVED lines=14> */
.L_x_201:


//--------------------- .nv.global.init           --------------------------
	.section	.nv.global.init,"aw",@progbits
.nv.global.init:
	.type		$str$22,@object
	.size		$str$22,($str$23 - $str$22)
$str$22:
        /*0000*/ 	.byte	0x6b, 0x5f, 0x74, 0x69, 0x6c, 0x65, 0x5f, 0x63, 0x6f, 0x75, 0x6e, 0x74, 0x20, 0x3e, 0x3d, 0x20
        /*0010*/ 	.byte	0x31, 0x00
	.type		$str$23,@object
	.size		$str$23,(__unnamed_1 - $str$23)
$str$23:
        /*0012*/ 	.byte	0x2f, 0x74, 0x6d, 0x70, 0x2f, 0x63, 0x75, 0x74, 0x6c, 0x61, 0x73, 0x73, 0x5f, 0x73, 0x77, 0x65
        /*0022*/ 	.byte	0x65, 0x70, 0x5f, 0x73, 0x72, 0x63, 0x2f, 0x69, 0x6e, 0x63, 0x6c, 0x75, 0x64, 0x65, 0x2f, 0x63
        /*0032*/ 	.byte	0x75, 0x74, 0x6c, 0x61, 0x73, 0x73, 0x2f, 0x67, 0x65, 0x6d, 0x6d, 0x2f, 0x63, 0x6f, 0x6c, 0x6c
        /*0042*/ 	.byte	0x65, 0x63, 0x74, 0x69, 0x76, 0x65, 0x2f, 0x73, 0x6d, 0x39, 0x30, 0x5f, 0x6d, 0x6d, 0x61, 0x5f
        /*0052*/ 	.byte	0x74, 0x6d, 0x61, 0x5f, 0x67, 0x6d, 0x6d, 0x61, 0x5f, 0x73, 0x73, 0x5f, 0x77, 0x61, 0x72, 0x70
        /*0062*/ 	.byte	0x73, 0x70, 0x65, 0x63, 0x69, 0x61, 0x6c, 0x69, 0x7a, 0x65, 0x64, 0x2e, 0x68, 0x70, 0x70, 0x00
	.type		__unnamed_1,@object
	.size		__unnamed_1,(.L_0 - __unnamed_1)
__unnamed_1:
        /*0072*/ 	.byte	0x76, 0x6f, 0x69, 0x64, 0x20, 0x63, 0x75, 0x74, 0x6c, 0x61, 0x73, 0x73, 0x3a, 0x3a, 0x67, 0x65
        /* <DEDUP_REMOVED lines=173> */
        /*0b52*/ 	.byte	0x65, 0x6e, 0x74, 0x69, 0x74, 0x79, 0x5d, 0x00
.L_0:


//--------------------- .nv.shared._ZN7cutlass13device_kernelINS_4gemm6kernel13GemmUniversalIN4cute5tupleIJiiiiEEENS1_10collective13CollectiveMmaINS1_34MainloopSm90TmaGmmaWarpSpecializedILi4ENS5_IJNS4_1CILi2EEESB_NSA_ILi1EEEEEENS1_35KernelTmaWarpSpecializedCooperativeEEENS5_IJNSA_ILi128EEESG_SG_EEEaNS5_IJlSC_lEEEaSI_NS4_8TiledMMAINS4_8MMA_AtomIJNS4_4SM904GMMA27MMA_64x128x32_S32S8S8_SS_TNEEEENS4_6LayoutINS5_IJSB_SC_SC_EEENS5_IJSC_NSA_ILi0EEESR_EEEEENS5_IJNS4_10UnderscoreESU_SU_EEEEENS4_23SM90_TMA_LOAD_MULTICASTENS4_14ComposedLayoutINS4_7SwizzleILi3ELi4ELi3EEENS4_18smem_ptr_flag_bitsILi8EEENSP_INS5_IJNSA_ILi8EEESG_EEENS5_IJSG_SC_EEEEEEEvNS4_8identityESX_S17_vS18_EENS_8epilogue10collective6detail29Sm90TmaWarpSpecializedAdapterINS1B_15DefaultEpilogueIaSI_SI_NS1A_6thread17LinearCombinationIaLi1EiiLNS1F_9ScaleType4KindE0ELNS_15FloatRoundStyleE2EaEENS1_15EpilogueDefaultEEEEEvvEEEEvNT_6ParamsE --------------------------
	.section	.nv.shared._ZN7cutlass13device_kernelINS_4gemm6kernel13GemmUniversalIN4cute5tupleIJiiiiEEENS1_10collective13CollectiveMmaINS1_34MainloopSm90TmaGmmaWarpSpecializedILi4ENS5_IJNS4_1CILi2EEESB_NSA_ILi1EEEEEENS1_35KernelTmaWarpSpecializedCooperativeEEENS5_IJNSA_ILi128EEESG_SG_EEEaNS5_IJlSC_lEEEaSI_NS4_8TiledMMAINS4_8MMA_AtomIJNS4_4SM904GMMA27MMA_64x128x32_S32S8S8_SS_TNEEEENS4_6LayoutINS5_IJSB_SC_SC_EEENS5_IJSC_NSA_ILi0EEESR_EEEEENS5_IJNS4_10UnderscoreESU_SU_EEEEENS4_23SM90_TMA_LOAD_MULTICASTENS4_14ComposedLayoutINS4_7SwizzleILi3ELi4ELi3EEENS4_18smem_ptr_flag_bitsILi8EEENSP_INS5_IJNSA_ILi8EEESG_EEENS5_IJSG_SC_EEEEEEEvNS4_8identityESX_S17_vS18_EENS_8epilogue10collective6detail29Sm90TmaWarpSpecializedAdapterINS1B_15DefaultEpilogueIaSI_SI_NS1A_6thread17LinearCombinationIaLi1EiiLNS1F_9ScaleType4KindE0ELNS_15FloatRoundStyleE2EaEENS1_15EpilogueDefaultEEEEEvvEEEEvNT_6ParamsE,"aw",@nobits
	.sectionflags	@""
	.align	16
	.zero		1024


//--------------------- .nv.shared.reserved.0     --------------------------
	.section	.nv.shared.reserved.0,"aw",@nobits
	.weak		__nv_reservedSMEM_offset_0_alias
	.size		__nv_reservedSMEM_offset_0_alias, 0, 0
	.other		__nv_reservedSMEM_offset_0_alias,@"STO_CUDA_RESERVED_SHARED STV_DEFAULT"
__nv_reservedSMEM_offset_0_alias:
	.zero		0


//--------------------- .nv.global                --------------------------
	.section	.nv.global,"aw",@nobits
.nv.global:
	.type		_ZN39_INTERNAL_1884b175_4_k_cu_81fb9fd2_53074cute1_E,@object
	.size		_ZN39_INTERNAL_1884b175_4_k_cu_81fb9fd2_53074cute1_E,(_ZN39_INTERNAL_1884b175_4_k_cu_81fb9fd2_53074cuda3std3__45__cpo6cbeginE - _ZN39_INTERNAL_1884b175_4_k_cu_81fb9fd2_53074cute1_E)
_ZN39_INTERNAL_1884b175_4_k_cu_81fb9fd2_53074cute1_E:
	.zero		1
	.type		_ZN39_INTERNAL_1884b175_4_k_cu_81fb9fd2_53074cuda3std3__45__cpo6cbeginE,@object
	.size		_ZN39_INTERNAL_1884b175_4_k_cu_81fb9fd2_53074cuda3std3__45__cpo6cbeginE,(_ZN39_INTERNAL_1884b175_4_k_cu_81fb9fd2_53074cuda3std3__48in_placeE - _ZN39_INTERNAL_1884b175_4_k_cu_81fb9fd2_53074cuda3std3__45__cpo6cbeginE)
_ZN39_INTERNAL_1884b175_4_k_cu_81fb9fd2_53074cuda3std3__45__cpo6cbeginE:
	.zero		1
	.type		_ZN39_INTERNAL_1884b175_4_k_cu_81fb9fd2_53074cuda3std3__48in_placeE,@object
	.size		_ZN39_INTERNAL_1884b175_4_k_cu_81fb9fd2_53074cuda3std3__48in_placeE,(_ZN39_INTERNAL_1884b175_4_k_cu_81fb9fd2_53074cuda3std6ranges3__45__cpo9iter_moveE - _ZN39_INTERNAL_1884b175_4_k_cu_81fb9fd2_53074cuda3std3__48in_placeE)
_ZN39_INTERNAL_1884b175_4_k_cu_81fb9fd2_53074cuda3std3__48in_placeE:
	.zero		1
	.type		_ZN39_INTERNAL_1884b175_4_k_cu_81fb9fd2_53074cuda3std6ranges3__45__cpo9iter_moveE,@object
	.size		_ZN39_INTERNAL_1884b175_4_k_cu_81fb9fd2_53074cuda3std6ranges3__45__cpo9iter_moveE,(_ZN39_INTERNAL_1884b175_4_k_cu_81fb9fd2_53074cuda3std3__45__cpo5beginE - _ZN39_INTERNAL_1884b175_4_k_cu_81fb9fd2_53074cuda3std6ranges3__45__cpo9iter_moveE)
_ZN39_INTERNAL_1884b175_4_k_cu_81fb9fd2_53074cuda3std6ranges3__45__cpo9iter_moveE:
	.zero		1
	.type		_ZN39_INTERNAL_1884b175_4_k_cu_81fb9fd2_53074cuda3std3__45__cpo5beginE,@object
	.size		_ZN39_INTERNAL_1884b175_4_k_cu_81fb9fd2_53074cuda3std3__45__cpo5beginE,(_ZN39_INTERNAL_1884b175_4_k_cu_81fb9fd2_53074cuda3std3__441_GLOBAL__N__1884b175_4_k_cu_81fb9fd2_53076ignoreE - _ZN39_INTERNAL_1884b175_4_k_cu_81fb9fd2_53074cuda3std3__45__cpo5beginE)
_ZN39_INTERNAL_1884b175_4_k_cu_81fb9fd2_53074cuda3std3__45__cpo5beginE:
	.zero		1
	.type		_ZN39_INTERNAL_1884b175_4_k_cu_81fb9fd2_53074cuda3std3__441_GLOBAL__N__1884b175_4_k_cu_81fb9fd2_53076ignoreE,@object
	.size		_ZN39_INTERNAL_1884b175_4_k_cu_81fb9fd2_53074cuda3std3__441_GLOBAL__N__1884b175_4_k_cu_81fb9fd2_53076ignoreE,(_ZN39_INTERNAL_1884b175_4_k_cu_81fb9fd2_53074cute7productE - _ZN39_INTERNAL_1884b175_4_k_cu_81fb9fd2_53074cuda3std3__441_GLOBAL__N__1884b175_4_k_cu_81fb9fd2_53076ignoreE)
_ZN39_INTERNAL_1884b175_4_k_cu_81fb9fd2_53074cuda3std3__441_GLOBAL__N__1884b175_4_k_cu_81fb9fd2_53076ignoreE:
	.zero		1
	.type		_ZN39_INTERNAL_1884b175_4_k_cu_81fb9fd2_53074cute7productE,@object
	.size		_ZN39_INTERNAL_1884b175_4_k_cu_81fb9fd2_53074cute7productE,(_ZN39_INTERNAL_1884b175_4_k_cu_81fb9fd2_53074cuda3std3__45__cpo3endE - _ZN39_INTERNAL_1884b175_4_k_cu_81fb9fd2_53074cute7productE)
_ZN39_INTERNAL_1884b175_4_k_cu_81fb9fd2_53074cute7productE:
	.zero		1
	.type		_ZN39_INTERNAL_1884b175_4_k_cu_81fb9fd2_53074cuda3std3__45__cpo3endE,@object
	.size		_ZN39_INTERNAL_1884b175_4_k_cu_81fb9fd2_53074cuda3std3__45__cpo3endE,(_ZN39_INTERNAL_1884b175_4_k_cu_81fb9fd2_53074cuda3std3__419piecewise_constructE - _ZN39_INTERNAL_1884b175_4_k_cu_81fb9fd2_53074cuda3std3__45__cpo3endE)
_ZN39_INTERNAL_1884b175_4_k_cu_81fb9fd2_53074cuda3std3__45__cpo3endE:
	.zero		1
	.type		_ZN39_INTERNAL_1884b175_4_k_cu_81fb9fd2_53074cuda3std3__419piecewise_constructE,@object
	.size		_ZN39_INTERNAL_1884b175_4_k_cu_81fb9fd2_53074cuda3std3__419piecewise_constructE,(_ZN39_INTERNAL_1884b175_4_k_cu_81fb9fd2_53074cuda3std3__45__cpo4cendE - _ZN39_INTERNAL_1884b175_4_k_cu_81fb9fd2_53074cuda3std3__419piecewise_constructE)
_ZN39_INTERNAL_1884b175_4_k_cu_81fb9fd2_53074cuda3std3__419piecewise_constructE:
	.zero		1
	.type		_ZN39_INTERNAL_1884b175_4_k_cu_81fb9fd2_53074cuda3std3__45__cpo4cendE,@object
	.size		_ZN39_INTERNAL_1884b175_4_k_cu_81fb9fd2_53074cuda3std3__45__cpo4cendE,(_ZN39_INTERNAL_1884b175_4_k_cu_81fb9fd2_53074cuda3std6ranges3__45__cpo4swapE - _ZN39_INTERNAL_1884b175_4_k_cu_81fb9fd2_53074cuda3std3__45__cpo4cendE)
_ZN39_INTERNAL_1884b175_4_k_cu_81fb9fd2_53074cuda3std3__45__cpo4cendE:
	.zero		1
	.type		_ZN39_INTERNAL_1884b175_4_k_cu_81fb9fd2_53074cuda3std6ranges3__45__cpo4swapE,@object
	.size		_ZN39_INTERNAL_1884b175_4_k_cu_81fb9fd2_53074cuda3std6ranges3__45__cpo4swapE,(.L_8 - _ZN39_INTERNAL_1884b175_4_k_cu_81fb9fd2_53074cuda3std6ranges3__45__cpo4swapE)
_ZN39_INTERNAL_1884b175_4_k_cu_81fb9fd2_53074cuda3std6ranges3__45__cpo4swapE:
	.zero		1
.L_8:


//--------------------- .nv.constant0._ZN7cutlass13device_kernelINS_4gemm6kernel13GemmUniversalIN4cute5tupleIJiiiiEEENS1_10collective13CollectiveMmaINS1_34MainloopSm90TmaGmmaWarpSpecializedILi4ENS5_IJNS4_1CILi2EEESB_NSA_ILi1EEEEEENS1_35KernelTmaWarpSpecializedCooperativeEEENS5_IJNSA_ILi128EEESG_SG_EEEaNS5_IJlSC_lEEEaSI_NS4_8TiledMMAINS4_8MMA_AtomIJNS4_4SM904GMMA27MMA_64x128x32_S32S8S8_SS_TNEEEENS4_6LayoutINS5_IJSB_SC_SC_EEENS5_IJSC_NSA_ILi0EEESR_EEEEENS5_IJNS4_10UnderscoreESU_SU_EEEEENS4_23SM90_TMA_LOAD_MULTICASTENS4_14ComposedLayoutINS4_7SwizzleILi3ELi4ELi3EEENS4_18smem_ptr_flag_bitsILi8EEENSP_INS5_IJNSA_ILi8EEESG_EEENS5_IJSG_SC_EEEEEEEvNS4_8identityESX_S17_vS18_EENS_8epilogue10collective6detail29Sm90TmaWarpSpecializedAdapterINS1B_15DefaultEpilogueIaSI_SI_NS1A_6thread17LinearCombinationIaLi1EiiLNS1F_9ScaleType4KindE0ELNS_15FloatRoundStyleE2EaEENS1_15EpilogueDefaultEEEEEvvEEEEvNT_6ParamsE --------------------------
	.section	.nv.constant0._ZN7cutlass13device_kernelINS_4gemm6kernel13GemmUniversalIN4cute5tupleIJiiiiEEENS1_10collective13CollectiveMmaINS1_34MainloopSm90TmaGmmaWarpSpecializedILi4ENS5_IJNS4_1CILi2EEESB_NSA_ILi1EEEEEENS1_35KernelTmaWarpSpecializedCooperativeEEENS5_IJNSA_ILi128EEESG_SG_EEEaNS5_IJlSC_lEEEaSI_NS4_8TiledMMAINS4_8MMA_AtomIJNS4_4SM904GMMA27MMA_64x128x32_S32S8S8_SS_TNEEEENS4_6LayoutINS5_IJSB_SC_SC_EEENS5_IJSC_NSA_ILi0EEESR_EEEEENS5_IJNS4_10UnderscoreESU_SU_EEEEENS4_23SM90_TMA_LOAD_MULTICASTENS4_14ComposedLayoutINS4_7SwizzleILi3ELi4ELi3EEENS4_18smem_ptr_flag_bitsILi8EEENSP_INS5_IJNSA_ILi8EEESG_EEENS5_IJSG_SC_EEEEEEEvNS4_8identityESX_S17_vS18_EENS_8epilogue10collective6detail29Sm90TmaWarpSpecializedAdapterINS1B_15DefaultEpilogueIaSI_SI_NS1A_6thread17LinearCombinationIaLi1EiiLNS1F_9ScaleType4KindE0ELNS_15FloatRoundStyleE2EaEENS1_15EpilogueDefaultEEEEEvvEEEEvNT_6ParamsE,"a",@progbits
	.sectionflags	@""
	.align	4
.nv.constant0._ZN7cutlass13device_kernelINS_4gemm6kernel13GemmUniversalIN4cute5tupleIJiiiiEEENS1_10collective13CollectiveMmaINS1_34MainloopSm90TmaGmmaWarpSpecializedILi4ENS5_IJNS4_1CILi2EEESB_NSA_ILi1EEEEEENS1_35KernelTmaWarpSpecializedCooperativeEEENS5_IJNSA_ILi128EEESG_SG_EEEaNS5_IJlSC_lEEEaSI_NS4_8TiledMMAINS4_8MMA_AtomIJNS4_4SM904GMMA27MMA_64x128x32_S32S8S8_SS_TNEEEENS4_6LayoutINS5_IJSB_SC_SC_EEENS5_IJSC_NSA_ILi0EEESR_EEEEENS5_IJNS4_10UnderscoreESU_SU_EEEEENS4_23SM90_TMA_LOAD_MULTICASTENS4_14ComposedLayoutINS4_7SwizzleILi3ELi4ELi3EEENS4_18smem_ptr_flag_bitsILi8EEENSP_INS5_IJNSA_ILi8EEESG_EEENS5_IJSG_SC_EEEEEEEvNS4_8identityESX_S17_vS18_EENS_8epilogue10collective6detail29Sm90TmaWarpSpecializedAdapterINS1B_15DefaultEpilogueIaSI_SI_NS1A_6thread17LinearCombinationIaLi1EiiLNS1F_9ScaleType4KindE0ELNS_15FloatRoundStyleE2EaEENS1_15EpilogueDefaultEEEEEvvEEEEvNT_6ParamsE:
	.zero		1664


//--------------------- SYMBOLS --------------------------

	.type		.nv.reservedSmem.offset0,@object
	.size		.nv.reservedSmem.offset0,0x4
	.type		__assertfail,@function
